//
// Generated by NVIDIA NVVM Compiler
//
// Compiler Build ID: CL-36424714
// Cuda compilation tools, release 13.0, V13.0.88
// Based on NVVM 20.0.0
//

.version 9.0
.target sm_100
.address_size 64

	// .globl	_Z28tensor_core_fitness_eval_fp8PKhS0_Pfjjj
.global .align 4 .b8 precalc_xorwow_matrix[102400];
.global .align 4 .b8 precalc_xorwow_offset_matrix[102400];
.global .align 4 .b8 mrg32k3aM1[2304];
.global .align 4 .b8 mrg32k3aM2[2304];
.global .align 4 .b8 mrg32k3aM1SubSeq[2016];
.global .align 4 .b8 mrg32k3aM2SubSeq[2016];
.global .align 4 .b8 mrg32k3aM1Seq[2304];
.global .align 4 .b8 mrg32k3aM2Seq[2304];
.const .align 8 .b8 __cr_lgamma_table[72];
// _ZZ24cluster_evolution_kernelPfS_jjjE17local_best_genome has been demoted
// _ZZ24cluster_evolution_kernelPfS_jjjE18local_best_fitness has been demoted
// _ZZ24cluster_evolution_kernelPfS_jjjE14local_best_idx has been demoted
// _ZZ24cluster_evolution_kernelPfS_jjjE14shared_fitness has been demoted
// _ZZ24cluster_evolution_kernelPfS_jjjE14shared_indices has been demoted

.visible .entry _Z28tensor_core_fitness_eval_fp8PKhS0_Pfjjj(
	.param .u64 .ptr .align 1 _Z28tensor_core_fitness_eval_fp8PKhS0_Pfjjj_param_0,
	.param .u64 .ptr .align 1 _Z28tensor_core_fitness_eval_fp8PKhS0_Pfjjj_param_1,
	.param .u64 .ptr .align 1 _Z28tensor_core_fitness_eval_fp8PKhS0_Pfjjj_param_2,
	.param .u32 _Z28tensor_core_fitness_eval_fp8PKhS0_Pfjjj_param_3,
	.param .u32 _Z28tensor_core_fitness_eval_fp8PKhS0_Pfjjj_param_4,
	.param .u32 _Z28tensor_core_fitness_eval_fp8PKhS0_Pfjjj_param_5
)
{
	.reg .pred 	%p<7>;
	.reg .b32 	%r<22>;

	ld.param.u32 	%r6, [_Z28tensor_core_fitness_eval_fp8PKhS0_Pfjjj_param_3];
	ld.param.u32 	%r5, [_Z28tensor_core_fitness_eval_fp8PKhS0_Pfjjj_param_4];
	ld.param.u32 	%r7, [_Z28tensor_core_fitness_eval_fp8PKhS0_Pfjjj_param_5];
	mov.u32 	%r9, %ctaid.x;
	mov.u32 	%r10, %ntid.x;
	mov.u32 	%r11, %tid.x;
	mad.lo.s32 	%r12, %r9, %r10, %r11;
	mov.u32 	%r13, %ctaid.y;
	shr.u32 	%r15, %r12, 1;
	and.b32  	%r16, %r15, 2147483632;
	setp.ge.s32 	%p1, %r16, %r6;
	shl.b32 	%r17, %r13, 4;
	setp.ge.s32 	%p2, %r17, %r7;
	or.pred  	%p3, %p1, %p2;
	@%p3 bra 	$L__BB0_8;
	setp.lt.s32 	%p4, %r5, 1;
	@%p4 bra 	$L__BB0_7;
	mov.b32 	%r20, 0;
$L__BB0_3:
	add.s32 	%r20, %r20, 1;
	setp.ne.s32 	%p5, %r20, 16;
	@%p5 bra 	$L__BB0_3;
	mov.b32 	%r21, 0;
$L__BB0_5:
	add.s32 	%r21, %r21, 1;
	setp.ne.s32 	%p6, %r21, 16;
	@%p6 bra 	$L__BB0_5;
	trap;
$L__BB0_7:
	trap;
$L__BB0_8:
	ret;

}
	// .globl	_Z24cluster_evolution_kernelPfS_jjj
.visible .entry _Z24cluster_evolution_kernelPfS_jjj(
	.param .u64 .ptr .align 1 _Z24cluster_evolution_kernelPfS_jjj_param_0,
	.param .u64 .ptr .align 1 _Z24cluster_evolution_kernelPfS_jjj_param_1,
	.param .u32 _Z24cluster_evolution_kernelPfS_jjj_param_2,
	.param .u32 _Z24cluster_evolution_kernelPfS_jjj_param_3,
	.param .u32 _Z24cluster_evolution_kernelPfS_jjj_param_4
)
.explicitcluster
.reqnctapercluster 4, 2, 1
{
	.reg .pred 	%p<26>;
	.reg .b32 	%r<76>;
	.reg .b32 	%f<26>;
	.reg .b64 	%rd<23>;
	// demoted variable
	.shared .align 4 .b8 _ZZ24cluster_evolution_kernelPfS_jjjE17local_best_genome[4096];
	// demoted variable
	.shared .align 4 .f32 _ZZ24cluster_evolution_kernelPfS_jjjE18local_best_fitness;
	// demoted variable
	.shared .align 4 .u32 _ZZ24cluster_evolution_kernelPfS_jjjE14local_best_idx;
	// demoted variable
	.shared .align 4 .b8 _ZZ24cluster_evolution_kernelPfS_jjjE14shared_fitness[1024];
	// demoted variable
	.shared .align 4 .b8 _ZZ24cluster_evolution_kernelPfS_jjjE14shared_indices[1024];
	ld.param.u64 	%rd5, [_Z24cluster_evolution_kernelPfS_jjj_param_0];
	ld.param.u64 	%rd4, [_Z24cluster_evolution_kernelPfS_jjj_param_1];
	ld.param.u32 	%r38, [_Z24cluster_evolution_kernelPfS_jjj_param_2];
	ld.param.u32 	%r36, [_Z24cluster_evolution_kernelPfS_jjj_param_3];
	ld.param.u32 	%r37, [_Z24cluster_evolution_kernelPfS_jjj_param_4];
	cvta.to.global.u64 	%rd1, %rd5;
	mov.u32 	%r1, %ctaid.y;
	mov.u32 	%r2, %tid.x;
	mov.u32 	%r39, %nctaid.x;
	mov.u32 	%r40, %nctaid.y;
	mul.lo.s32 	%r3, %r39, %r40;
	div.u32 	%r41, %r38, %r3;
	mul.lo.s32 	%r4, %r41, %r1;
	add.s32 	%r42, %r4, %r41;
	min.u32 	%r5, %r42, %r38;
	setp.ne.s32 	%p2, %r2, 0;
	@%p2 bra 	$L__BB1_2;
	mov.b32 	%r43, -8388609;
	st.shared.u32 	[_ZZ24cluster_evolution_kernelPfS_jjjE18local_best_fitness], %r43;
	st.shared.u32 	[_ZZ24cluster_evolution_kernelPfS_jjjE14local_best_idx], %r4;
$L__BB1_2:
	barrier.sync 	0;
	setp.eq.s32 	%p3, %r37, 0;
	@%p3 bra 	$L__BB1_25;
	add.s32 	%r6, %r4, %r2;
	setp.lt.s32 	%p4, %r6, %r5;
	mov.u32 	%r7, %ntid.x;
	shl.b32 	%r45, %r2, 2;
	mov.u32 	%r46, _ZZ24cluster_evolution_kernelPfS_jjjE14shared_fitness;
	add.s32 	%r8, %r46, %r45;
	mov.u32 	%r47, _ZZ24cluster_evolution_kernelPfS_jjjE14shared_indices;
	add.s32 	%r9, %r47, %r45;
	min.u32 	%r48, %r36, 1024;
	add.s32 	%r49, %r3, -1;
	setp.lt.s32 	%p5, %r1, %r49;
	setp.lt.u32 	%p6, %r2, %r36;
	and.pred  	%p7, %p5, %p4;
	and.pred  	%p1, %p7, %p6;
	mov.u32 	%r50, _ZZ24cluster_evolution_kernelPfS_jjjE17local_best_genome;
	add.s32 	%r10, %r50, %r45;
	mad.lo.s32 	%r51, %r6, %r36, %r2;
	mul.wide.u32 	%rd6, %r51, 4;
	add.s64 	%rd2, %rd1, %rd6;
	and.b32  	%r11, %r48, 3;
	and.b32  	%r12, %r48, 2044;
	neg.s32 	%r13, %r12;
	cvta.to.global.u64 	%rd3, %rd4;
	mov.b32 	%r67, 0;
	not.pred 	%p24, %p1;
$L__BB1_4:
	setp.ge.s32 	%p8, %r6, %r5;
	mov.b32 	%r70, -1;
	mov.f32 	%f25, 0fFF7FFFFF;
	@%p8 bra 	$L__BB1_7;
	mov.f32 	%f25, 0fFF7FFFFF;
	mov.b32 	%r70, -1;
	mov.u32 	%r68, %r6;
$L__BB1_6:
	mul.wide.s32 	%rd7, %r68, 4;
	add.s64 	%rd8, %rd3, %rd7;
	ld.global.f32 	%f8, [%rd8];
	setp.gt.f32 	%p9, %f8, %f25;
	selp.f32 	%f25, %f8, %f25, %p9;
	selp.b32 	%r70, %r68, %r70, %p9;
	add.s32 	%r68, %r68, %r7;
	setp.lt.s32 	%p10, %r68, %r5;
	@%p10 bra 	$L__BB1_6;
$L__BB1_7:
	setp.lt.u32 	%p11, %r7, 2;
	st.shared.f32 	[%r8], %f25;
	st.shared.u32 	[%r9], %r70;
	barrier.sync 	0;
	@%p11 bra 	$L__BB1_13;
	mov.u32 	%r71, %r7;
$L__BB1_9:
	mov.u32 	%r20, %r71;
	shr.u32 	%r71, %r20, 1;
	setp.ge.u32 	%p12, %r2, %r71;
	@%p12 bra 	$L__BB1_12;
	shl.b32 	%r22, %r71, 2;
	add.s32 	%r54, %r8, %r22;
	ld.shared.f32 	%f4, [%r54];
	ld.shared.f32 	%f9, [%r8];
	setp.leu.f32 	%p13, %f4, %f9;
	@%p13 bra 	$L__BB1_12;
	st.shared.f32 	[%r8], %f4;
	add.s32 	%r55, %r9, %r22;
	ld.shared.u32 	%r56, [%r55];
	st.shared.u32 	[%r9], %r56;
$L__BB1_12:
	barrier.sync 	0;
	setp.gt.u32 	%p14, %r20, 3;
	@%p14 bra 	$L__BB1_9;
$L__BB1_13:
	setp.ne.s32 	%p15, %r2, 0;
	ld.shared.f32 	%f10, [_ZZ24cluster_evolution_kernelPfS_jjjE14shared_fitness];
	ld.shared.f32 	%f11, [_ZZ24cluster_evolution_kernelPfS_jjjE18local_best_fitness];
	setp.leu.f32 	%p16, %f10, %f11;
	or.pred  	%p17, %p15, %p16;
	@%p17 bra 	$L__BB1_22;
	setp.eq.s32 	%p18, %r36, 0;
	st.shared.f32 	[_ZZ24cluster_evolution_kernelPfS_jjjE18local_best_fitness], %f10;
	ld.shared.u32 	%r23, [_ZZ24cluster_evolution_kernelPfS_jjjE14shared_indices];
	st.shared.u32 	[_ZZ24cluster_evolution_kernelPfS_jjjE14local_best_idx], %r23;
	@%p18 bra 	$L__BB1_22;
	setp.lt.u32 	%p19, %r36, 4;
	mul.lo.s32 	%r24, %r23, %r36;
	mov.b32 	%r75, 0;
	@%p19 bra 	$L__BB1_18;
	add.s32 	%r73, %r50, 8;
	add.s32 	%r72, %r24, 3;
	mov.u32 	%r74, %r13;
$L__BB1_17:
	add.s32 	%r60, %r72, -2;
	add.s32 	%r61, %r72, -3;
	mul.wide.u32 	%rd9, %r61, 4;
	add.s64 	%rd10, %rd1, %rd9;
	ld.global.f32 	%f13, [%rd10];
	st.shared.f32 	[%r73+-8], %f13;
	mul.wide.u32 	%rd11, %r60, 4;
	add.s64 	%rd12, %rd1, %rd11;
	ld.global.f32 	%f14, [%rd12];
	st.shared.f32 	[%r73+-4], %f14;
	add.s32 	%r62, %r72, -1;
	mul.wide.u32 	%rd13, %r62, 4;
	add.s64 	%rd14, %rd1, %rd13;
	ld.global.f32 	%f15, [%rd14];
	st.shared.f32 	[%r73], %f15;
	mul.wide.u32 	%rd15, %r72, 4;
	add.s64 	%rd16, %rd1, %rd15;
	ld.global.f32 	%f16, [%rd16];
	st.shared.f32 	[%r73+4], %f16;
	add.s32 	%r74, %r74, 4;
	add.s32 	%r73, %r73, 16;
	add.s32 	%r72, %r72, 4;
	setp.ne.s32 	%p20, %r74, 0;
	mov.u32 	%r75, %r12;
	@%p20 bra 	$L__BB1_17;
$L__BB1_18:
	setp.eq.s32 	%p21, %r11, 0;
	@%p21 bra 	$L__BB1_22;
	setp.eq.s32 	%p22, %r11, 1;
	add.s32 	%r33, %r24, %r75;
	mul.wide.u32 	%rd17, %r33, 4;
	add.s64 	%rd18, %rd1, %rd17;
	ld.global.f32 	%f17, [%rd18];
	shl.b32 	%r63, %r75, 2;
	add.s32 	%r34, %r50, %r63;
	st.shared.f32 	[%r34], %f17;
	@%p22 bra 	$L__BB1_22;
	setp.eq.s32 	%p23, %r11, 2;
	add.s32 	%r65, %r33, 1;
	mul.wide.u32 	%rd19, %r65, 4;
	add.s64 	%rd20, %rd1, %rd19;
	ld.global.f32 	%f18, [%rd20];
	st.shared.f32 	[%r34+4], %f18;
	@%p23 bra 	$L__BB1_22;
	add.s32 	%r66, %r33, 2;
	mul.wide.u32 	%rd21, %r66, 4;
	add.s64 	%rd22, %rd1, %rd21;
	ld.global.f32 	%f19, [%rd22];
	st.shared.f32 	[%r34+8], %f19;
$L__BB1_22:
	barrier.sync 	0;
	@%p24 bra 	$L__BB1_24;
	ld.shared.f32 	%f20, [%r10];
	ld.global.f32 	%f21, [%rd2];
	mul.f32 	%f22, %f21, 0f3DCCCCCD;
	fma.rn.f32 	%f23, %f20, 0f3F666666, %f22;
	st.global.f32 	[%rd2], %f23;
$L__BB1_24:
	barrier.sync 	0;
	add.s32 	%r67, %r67, 1;
	setp.ne.s32 	%p25, %r67, %r37;
	@%p25 bra 	$L__BB1_4;
$L__BB1_25:
	ret;

}
	// .globl	_Z30knowledge_graph_similarity_fp8PKhPKjPfjjj
.visible .entry _Z30knowledge_graph_similarity_fp8PKhPKjPfjjj(
	.param .u64 .ptr .align 1 _Z30knowledge_graph_similarity_fp8PKhPKjPfjjj_param_0,
	.param .u64 .ptr .align 1 _Z30knowledge_graph_similarity_fp8PKhPKjPfjjj_param_1,
	.param .u64 .ptr .align 1 _Z30knowledge_graph_similarity_fp8PKhPKjPfjjj_param_2,
	.param .u32 _Z30knowledge_graph_similarity_fp8PKhPKjPfjjj_param_3,
	.param .u32 _Z30knowledge_graph_similarity_fp8PKhPKjPfjjj_param_4,
	.param .u32 _Z30knowledge_graph_similarity_fp8PKhPKjPfjjj_param_5
)
{
	.reg .pred 	%p<16>;
	.reg .b16 	%rs<121>;
	.reg .b32 	%r<84>;
	.reg .b32 	%f<168>;
	.reg .b64 	%rd<71>;

	ld.param.u64 	%rd5, [_Z30knowledge_graph_similarity_fp8PKhPKjPfjjj_param_0];
	ld.param.u64 	%rd3, [_Z30knowledge_graph_similarity_fp8PKhPKjPfjjj_param_1];
	ld.param.u64 	%rd4, [_Z30knowledge_graph_similarity_fp8PKhPKjPfjjj_param_2];
	ld.param.u32 	%r26, [_Z30knowledge_graph_similarity_fp8PKhPKjPfjjj_param_4];
	ld.param.u32 	%r27, [_Z30knowledge_graph_similarity_fp8PKhPKjPfjjj_param_5];
	cvta.to.global.u64 	%rd1, %rd5;
	mov.u32 	%r28, %tid.x;
	and.b32  	%r1, %r28, 31;
	mov.u32 	%r29, %ctaid.x;
	mov.u32 	%r30, %ntid.x;
	mad.lo.s32 	%r2, %r29, %r30, %r28;
	setp.ge.u32 	%p1, %r2, %r27;
	@%p1 bra 	$L__BB2_16;
	cvta.to.global.u64 	%rd2, %rd3;
	setp.ge.u32 	%p2, %r1, %r26;
	mov.f32 	%f167, 0f00000000;
	@%p2 bra 	$L__BB2_14;
	shl.b32 	%r31, %r2, 1;
	mul.wide.s32 	%rd6, %r31, 4;
	add.s64 	%rd7, %rd2, %rd6;
	ld.global.nc.u32 	%r32, [%rd7+4];
	ld.global.nc.u32 	%r33, [%rd7];
	mul.lo.s32 	%r3, %r33, %r26;
	mul.lo.s32 	%r4, %r32, %r26;
	not.b32 	%r34, %r1;
	add.s32 	%r5, %r26, %r34;
	shr.u32 	%r35, %r5, 5;
	add.s32 	%r6, %r35, 1;
	and.b32  	%r7, %r6, 7;
	setp.lt.u32 	%p3, %r5, 224;
	mov.f32 	%f167, 0f00000000;
	mov.u32 	%r78, %r1;
	@%p3 bra 	$L__BB2_6;
	or.b32  	%r83, %r1, 128;
	add.s32 	%r82, %r4, %r1;
	add.s32 	%r81, %r3, %r1;
	and.b32  	%r36, %r6, 268435448;
	neg.s32 	%r80, %r36;
	mov.f32 	%f167, 0f00000000;
$L__BB2_4:
	.pragma "nounroll";
	cvt.u64.u32 	%rd8, %r81;
	add.s64 	%rd9, %rd1, %rd8;
	ld.global.nc.u8 	%rs33, [%rd9];
	cvt.u16.u8 	%rs34, %rs33;
	cvt.rn.f32.u16 	%f50, %rs34;
	div.rn.f32 	%f51, %f50, 0f437F0000;
	fma.rn.f32 	%f18, %f51, 0f40000000, 0fBF800000;
	// begin inline asm
	{  cvt.rn.f16.f32 %rs1, %f18;}

	// end inline asm
	// begin inline asm
	{  cvt.f32.f16 %f19, %rs1;}

	// end inline asm
	cvt.u64.u32 	%rd10, %r82;
	add.s64 	%rd11, %rd1, %rd10;
	ld.global.nc.u8 	%rs35, [%rd11];
	cvt.u16.u8 	%rs36, %rs35;
	cvt.rn.f32.u16 	%f52, %rs36;
	div.rn.f32 	%f53, %f52, 0f437F0000;
	fma.rn.f32 	%f20, %f53, 0f40000000, 0fBF800000;
	// begin inline asm
	{  cvt.rn.f16.f32 %rs3, %f20;}

	// end inline asm
	// begin inline asm
	{  cvt.f32.f16 %f21, %rs3;}

	// end inline asm
	fma.rn.f32 	%f54, %f19, %f21, %f167;
	add.s32 	%r37, %r81, 32;
	cvt.u64.u32 	%rd12, %r37;
	add.s64 	%rd13, %rd1, %rd12;
	ld.global.nc.u8 	%rs37, [%rd13];
	cvt.u16.u8 	%rs38, %rs37;
	cvt.rn.f32.u16 	%f55, %rs38;
	div.rn.f32 	%f56, %f55, 0f437F0000;
	fma.rn.f32 	%f22, %f56, 0f40000000, 0fBF800000;
	// begin inline asm
	{  cvt.rn.f16.f32 %rs5, %f22;}

	// end inline asm
	// begin inline asm
	{  cvt.f32.f16 %f23, %rs5;}

	// end inline asm
	add.s32 	%r38, %r82, 32;
	cvt.u64.u32 	%rd14, %r38;
	add.s64 	%rd15, %rd1, %rd14;
	ld.global.nc.u8 	%rs39, [%rd15];
	cvt.u16.u8 	%rs40, %rs39;
	cvt.rn.f32.u16 	%f57, %rs40;
	div.rn.f32 	%f58, %f57, 0f437F0000;
	fma.rn.f32 	%f24, %f58, 0f40000000, 0fBF800000;
	// begin inline asm
	{  cvt.rn.f16.f32 %rs7, %f24;}

	// end inline asm
	// begin inline asm
	{  cvt.f32.f16 %f25, %rs7;}

	// end inline asm
	fma.rn.f32 	%f59, %f23, %f25, %f54;
	add.s32 	%r39, %r81, 64;
	cvt.u64.u32 	%rd16, %r39;
	add.s64 	%rd17, %rd1, %rd16;
	ld.global.nc.u8 	%rs41, [%rd17];
	cvt.u16.u8 	%rs42, %rs41;
	cvt.rn.f32.u16 	%f60, %rs42;
	div.rn.f32 	%f61, %f60, 0f437F0000;
	fma.rn.f32 	%f26, %f61, 0f40000000, 0fBF800000;
	// begin inline asm
	{  cvt.rn.f16.f32 %rs9, %f26;}

	// end inline asm
	// begin inline asm
	{  cvt.f32.f16 %f27, %rs9;}

	// end inline asm
	add.s32 	%r40, %r82, 64;
	cvt.u64.u32 	%rd18, %r40;
	add.s64 	%rd19, %rd1, %rd18;
	ld.global.nc.u8 	%rs43, [%rd19];
	cvt.u16.u8 	%rs44, %rs43;
	cvt.rn.f32.u16 	%f62, %rs44;
	div.rn.f32 	%f63, %f62, 0f437F0000;
	fma.rn.f32 	%f28, %f63, 0f40000000, 0fBF800000;
	// begin inline asm
	{  cvt.rn.f16.f32 %rs11, %f28;}

	// end inline asm
	// begin inline asm
	{  cvt.f32.f16 %f29, %rs11;}

	// end inline asm
	fma.rn.f32 	%f64, %f27, %f29, %f59;
	add.s32 	%r41, %r81, 96;
	cvt.u64.u32 	%rd20, %r41;
	add.s64 	%rd21, %rd1, %rd20;
	ld.global.nc.u8 	%rs45, [%rd21];
	cvt.u16.u8 	%rs46, %rs45;
	cvt.rn.f32.u16 	%f65, %rs46;
	div.rn.f32 	%f66, %f65, 0f437F0000;
	fma.rn.f32 	%f30, %f66, 0f40000000, 0fBF800000;
	// begin inline asm
	{  cvt.rn.f16.f32 %rs13, %f30;}

	// end inline asm
	// begin inline asm
	{  cvt.f32.f16 %f31, %rs13;}

	// end inline asm
	add.s32 	%r42, %r82, 96;
	cvt.u64.u32 	%rd22, %r42;
	add.s64 	%rd23, %rd1, %rd22;
	ld.global.nc.u8 	%rs47, [%rd23];
	cvt.u16.u8 	%rs48, %rs47;
	cvt.rn.f32.u16 	%f67, %rs48;
	div.rn.f32 	%f68, %f67, 0f437F0000;
	fma.rn.f32 	%f32, %f68, 0f40000000, 0fBF800000;
	// begin inline asm
	{  cvt.rn.f16.f32 %rs15, %f32;}

	// end inline asm
	// begin inline asm
	{  cvt.f32.f16 %f33, %rs15;}

	// end inline asm
	fma.rn.f32 	%f69, %f31, %f33, %f64;
	add.s32 	%r43, %r81, 128;
	cvt.u64.u32 	%rd24, %r43;
	add.s64 	%rd25, %rd1, %rd24;
	ld.global.nc.u8 	%rs49, [%rd25];
	cvt.u16.u8 	%rs50, %rs49;
	cvt.rn.f32.u16 	%f70, %rs50;
	div.rn.f32 	%f71, %f70, 0f437F0000;
	fma.rn.f32 	%f34, %f71, 0f40000000, 0fBF800000;
	// begin inline asm
	{  cvt.rn.f16.f32 %rs17, %f34;}

	// end inline asm
	// begin inline asm
	{  cvt.f32.f16 %f35, %rs17;}

	// end inline asm
	add.s32 	%r44, %r82, 128;
	cvt.u64.u32 	%rd26, %r44;
	add.s64 	%rd27, %rd1, %rd26;
	ld.global.nc.u8 	%rs51, [%rd27];
	cvt.u16.u8 	%rs52, %rs51;
	cvt.rn.f32.u16 	%f72, %rs52;
	div.rn.f32 	%f73, %f72, 0f437F0000;
	fma.rn.f32 	%f36, %f73, 0f40000000, 0fBF800000;
	// begin inline asm
	{  cvt.rn.f16.f32 %rs19, %f36;}

	// end inline asm
	// begin inline asm
	{  cvt.f32.f16 %f37, %rs19;}

	// end inline asm
	fma.rn.f32 	%f74, %f35, %f37, %f69;
	add.s32 	%r45, %r81, 160;
	cvt.u64.u32 	%rd28, %r45;
	add.s64 	%rd29, %rd1, %rd28;
	ld.global.nc.u8 	%rs53, [%rd29];
	cvt.u16.u8 	%rs54, %rs53;
	cvt.rn.f32.u16 	%f75, %rs54;
	div.rn.f32 	%f76, %f75, 0f437F0000;
	fma.rn.f32 	%f38, %f76, 0f40000000, 0fBF800000;
	// begin inline asm
	{  cvt.rn.f16.f32 %rs21, %f38;}

	// end inline asm
	// begin inline asm
	{  cvt.f32.f16 %f39, %rs21;}

	// end inline asm
	add.s32 	%r46, %r82, 160;
	cvt.u64.u32 	%rd30, %r46;
	add.s64 	%rd31, %rd1, %rd30;
	ld.global.nc.u8 	%rs55, [%rd31];
	cvt.u16.u8 	%rs56, %rs55;
	cvt.rn.f32.u16 	%f77, %rs56;
	div.rn.f32 	%f78, %f77, 0f437F0000;
	fma.rn.f32 	%f40, %f78, 0f40000000, 0fBF800000;
	// begin inline asm
	{  cvt.rn.f16.f32 %rs23, %f40;}

	// end inline asm
	// begin inline asm
	{  cvt.f32.f16 %f41, %rs23;}

	// end inline asm
	fma.rn.f32 	%f79, %f39, %f41, %f74;
	add.s32 	%r47, %r81, 192;
	cvt.u64.u32 	%rd32, %r47;
	add.s64 	%rd33, %rd1, %rd32;
	ld.global.nc.u8 	%rs57, [%rd33];
	cvt.u16.u8 	%rs58, %rs57;
	cvt.rn.f32.u16 	%f80, %rs58;
	div.rn.f32 	%f81, %f80, 0f437F0000;
	fma.rn.f32 	%f42, %f81, 0f40000000, 0fBF800000;
	// begin inline asm
	{  cvt.rn.f16.f32 %rs25, %f42;}

	// end inline asm
	// begin inline asm
	{  cvt.f32.f16 %f43, %rs25;}

	// end inline asm
	add.s32 	%r48, %r82, 192;
	cvt.u64.u32 	%rd34, %r48;
	add.s64 	%rd35, %rd1, %rd34;
	ld.global.nc.u8 	%rs59, [%rd35];
	cvt.u16.u8 	%rs60, %rs59;
	cvt.rn.f32.u16 	%f82, %rs60;
	div.rn.f32 	%f83, %f82, 0f437F0000;
	fma.rn.f32 	%f44, %f83, 0f40000000, 0fBF800000;
	// begin inline asm
	{  cvt.rn.f16.f32 %rs27, %f44;}

	// end inline asm
	// begin inline asm
	{  cvt.f32.f16 %f45, %rs27;}

	// end inline asm
	fma.rn.f32 	%f84, %f43, %f45, %f79;
	add.s32 	%r49, %r81, 224;
	cvt.u64.u32 	%rd36, %r49;
	add.s64 	%rd37, %rd1, %rd36;
	ld.global.nc.u8 	%rs61, [%rd37];
	cvt.u16.u8 	%rs62, %rs61;
	cvt.rn.f32.u16 	%f85, %rs62;
	div.rn.f32 	%f86, %f85, 0f437F0000;
	fma.rn.f32 	%f46, %f86, 0f40000000, 0fBF800000;
	// begin inline asm
	{  cvt.rn.f16.f32 %rs29, %f46;}

	// end inline asm
	// begin inline asm
	{  cvt.f32.f16 %f47, %rs29;}

	// end inline asm
	add.s32 	%r50, %r82, 224;
	cvt.u64.u32 	%rd38, %r50;
	add.s64 	%rd39, %rd1, %rd38;
	ld.global.nc.u8 	%rs63, [%rd39];
	cvt.u16.u8 	%rs64, %rs63;
	cvt.rn.f32.u16 	%f87, %rs64;
	div.rn.f32 	%f88, %f87, 0f437F0000;
	fma.rn.f32 	%f48, %f88, 0f40000000, 0fBF800000;
	// begin inline asm
	{  cvt.rn.f16.f32 %rs31, %f48;}

	// end inline asm
	// begin inline asm
	{  cvt.f32.f16 %f49, %rs31;}

	// end inline asm
	fma.rn.f32 	%f167, %f47, %f49, %f84;
	add.s32 	%r83, %r83, 256;
	add.s32 	%r82, %r82, 256;
	add.s32 	%r81, %r81, 256;
	add.s32 	%r80, %r80, 8;
	setp.eq.s32 	%p4, %r80, 0;
	@%p4 bra 	$L__BB2_5;
	bra.uni 	$L__BB2_4;
$L__BB2_5:
	add.s32 	%r78, %r83, -128;
$L__BB2_6:
	setp.eq.s32 	%p5, %r7, 0;
	@%p5 bra 	$L__BB2_14;
	setp.lt.u32 	%p6, %r7, 4;
	@%p6 bra 	$L__BB2_9;
	add.s32 	%r51, %r78, %r3;
	cvt.u64.u32 	%rd40, %r51;
	add.s64 	%rd41, %rd1, %rd40;
	ld.global.nc.u8 	%rs81, [%rd41];
	cvt.u16.u8 	%rs82, %rs81;
	cvt.rn.f32.u16 	%f106, %rs82;
	div.rn.f32 	%f107, %f106, 0f437F0000;
	fma.rn.f32 	%f90, %f107, 0f40000000, 0fBF800000;
	// begin inline asm
	{  cvt.rn.f16.f32 %rs65, %f90;}

	// end inline asm
	// begin inline asm
	{  cvt.f32.f16 %f91, %rs65;}

	// end inline asm
	add.s32 	%r52, %r78, %r4;
	cvt.u64.u32 	%rd42, %r52;
	add.s64 	%rd43, %rd1, %rd42;
	ld.global.nc.u8 	%rs83, [%rd43];
	cvt.u16.u8 	%rs84, %rs83;
	cvt.rn.f32.u16 	%f108, %rs84;
	div.rn.f32 	%f109, %f108, 0f437F0000;
	fma.rn.f32 	%f92, %f109, 0f40000000, 0fBF800000;
	// begin inline asm
	{  cvt.rn.f16.f32 %rs67, %f92;}

	// end inline asm
	// begin inline asm
	{  cvt.f32.f16 %f93, %rs67;}

	// end inline asm
	fma.rn.f32 	%f110, %f91, %f93, %f167;
	add.s32 	%r53, %r51, 32;
	cvt.u64.u32 	%rd44, %r53;
	add.s64 	%rd45, %rd1, %rd44;
	ld.global.nc.u8 	%rs85, [%rd45];
	cvt.u16.u8 	%rs86, %rs85;
	cvt.rn.f32.u16 	%f111, %rs86;
	div.rn.f32 	%f112, %f111, 0f437F0000;
	fma.rn.f32 	%f94, %f112, 0f40000000, 0fBF800000;
	// begin inline asm
	{  cvt.rn.f16.f32 %rs69, %f94;}

	// end inline asm
	// begin inline asm
	{  cvt.f32.f16 %f95, %rs69;}

	// end inline asm
	add.s32 	%r54, %r52, 32;
	cvt.u64.u32 	%rd46, %r54;
	add.s64 	%rd47, %rd1, %rd46;
	ld.global.nc.u8 	%rs87, [%rd47];
	cvt.u16.u8 	%rs88, %rs87;
	cvt.rn.f32.u16 	%f113, %rs88;
	div.rn.f32 	%f114, %f113, 0f437F0000;
	fma.rn.f32 	%f96, %f114, 0f40000000, 0fBF800000;
	// begin inline asm
	{  cvt.rn.f16.f32 %rs71, %f96;}

	// end inline asm
	// begin inline asm
	{  cvt.f32.f16 %f97, %rs71;}

	// end inline asm
	fma.rn.f32 	%f115, %f95, %f97, %f110;
	add.s32 	%r55, %r51, 64;
	cvt.u64.u32 	%rd48, %r55;
	add.s64 	%rd49, %rd1, %rd48;
	ld.global.nc.u8 	%rs89, [%rd49];
	cvt.u16.u8 	%rs90, %rs89;
	cvt.rn.f32.u16 	%f116, %rs90;
	div.rn.f32 	%f117, %f116, 0f437F0000;
	fma.rn.f32 	%f98, %f117, 0f40000000, 0fBF800000;
	// begin inline asm
	{  cvt.rn.f16.f32 %rs73, %f98;}

	// end inline asm
	// begin inline asm
	{  cvt.f32.f16 %f99, %rs73;}

	// end inline asm
	add.s32 	%r56, %r52, 64;
	cvt.u64.u32 	%rd50, %r56;
	add.s64 	%rd51, %rd1, %rd50;
	ld.global.nc.u8 	%rs91, [%rd51];
	cvt.u16.u8 	%rs92, %rs91;
	cvt.rn.f32.u16 	%f118, %rs92;
	div.rn.f32 	%f119, %f118, 0f437F0000;
	fma.rn.f32 	%f100, %f119, 0f40000000, 0fBF800000;
	// begin inline asm
	{  cvt.rn.f16.f32 %rs75, %f100;}

	// end inline asm
	// begin inline asm
	{  cvt.f32.f16 %f101, %rs75;}

	// end inline asm
	fma.rn.f32 	%f120, %f99, %f101, %f115;
	add.s32 	%r57, %r51, 96;
	cvt.u64.u32 	%rd52, %r57;
	add.s64 	%rd53, %rd1, %rd52;
	ld.global.nc.u8 	%rs93, [%rd53];
	cvt.u16.u8 	%rs94, %rs93;
	cvt.rn.f32.u16 	%f121, %rs94;
	div.rn.f32 	%f122, %f121, 0f437F0000;
	fma.rn.f32 	%f102, %f122, 0f40000000, 0fBF800000;
	// begin inline asm
	{  cvt.rn.f16.f32 %rs77, %f102;}

	// end inline asm
	// begin inline asm
	{  cvt.f32.f16 %f103, %rs77;}

	// end inline asm
	add.s32 	%r58, %r52, 96;
	cvt.u64.u32 	%rd54, %r58;
	add.s64 	%rd55, %rd1, %rd54;
	ld.global.nc.u8 	%rs95, [%rd55];
	cvt.u16.u8 	%rs96, %rs95;
	cvt.rn.f32.u16 	%f123, %rs96;
	div.rn.f32 	%f124, %f123, 0f437F0000;
	fma.rn.f32 	%f104, %f124, 0f40000000, 0fBF800000;
	// begin inline asm
	{  cvt.rn.f16.f32 %rs79, %f104;}

	// end inline asm
	// begin inline asm
	{  cvt.f32.f16 %f105, %rs79;}

	// end inline asm
	fma.rn.f32 	%f167, %f103, %f105, %f120;
	add.s32 	%r78, %r78, 128;
$L__BB2_9:
	and.b32  	%r59, %r6, 3;
	setp.eq.s32 	%p7, %r59, 0;
	@%p7 bra 	$L__BB2_14;
	setp.eq.s32 	%p8, %r59, 1;
	@%p8 bra 	$L__BB2_12;
	add.s32 	%r60, %r78, %r3;
	cvt.u64.u32 	%rd56, %r60;
	add.s64 	%rd57, %rd1, %rd56;
	ld.global.nc.u8 	%rs105, [%rd57];
	cvt.u16.u8 	%rs106, %rs105;
	cvt.rn.f32.u16 	%f134, %rs106;
	div.rn.f32 	%f135, %f134, 0f437F0000;
	fma.rn.f32 	%f126, %f135, 0f40000000, 0fBF800000;
	// begin inline asm
	{  cvt.rn.f16.f32 %rs97, %f126;}

	// end inline asm
	// begin inline asm
	{  cvt.f32.f16 %f127, %rs97;}

	// end inline asm
	add.s32 	%r61, %r78, %r4;
	cvt.u64.u32 	%rd58, %r61;
	add.s64 	%rd59, %rd1, %rd58;
	ld.global.nc.u8 	%rs107, [%rd59];
	cvt.u16.u8 	%rs108, %rs107;
	cvt.rn.f32.u16 	%f136, %rs108;
	div.rn.f32 	%f137, %f136, 0f437F0000;
	fma.rn.f32 	%f128, %f137, 0f40000000, 0fBF800000;
	// begin inline asm
	{  cvt.rn.f16.f32 %rs99, %f128;}

	// end inline asm
	// begin inline asm
	{  cvt.f32.f16 %f129, %rs99;}

	// end inline asm
	fma.rn.f32 	%f138, %f127, %f129, %f167;
	add.s32 	%r62, %r60, 32;
	cvt.u64.u32 	%rd60, %r62;
	add.s64 	%rd61, %rd1, %rd60;
	ld.global.nc.u8 	%rs109, [%rd61];
	cvt.u16.u8 	%rs110, %rs109;
	cvt.rn.f32.u16 	%f139, %rs110;
	div.rn.f32 	%f140, %f139, 0f437F0000;
	fma.rn.f32 	%f130, %f140, 0f40000000, 0fBF800000;
	// begin inline asm
	{  cvt.rn.f16.f32 %rs101, %f130;}

	// end inline asm
	// begin inline asm
	{  cvt.f32.f16 %f131, %rs101;}

	// end inline asm
	add.s32 	%r63, %r61, 32;
	cvt.u64.u32 	%rd62, %r63;
	add.s64 	%rd63, %rd1, %rd62;
	ld.global.nc.u8 	%rs111, [%rd63];
	cvt.u16.u8 	%rs112, %rs111;
	cvt.rn.f32.u16 	%f141, %rs112;
	div.rn.f32 	%f142, %f141, 0f437F0000;
	fma.rn.f32 	%f132, %f142, 0f40000000, 0fBF800000;
	// begin inline asm
	{  cvt.rn.f16.f32 %rs103, %f132;}

	// end inline asm
	// begin inline asm
	{  cvt.f32.f16 %f133, %rs103;}

	// end inline asm
	fma.rn.f32 	%f167, %f131, %f133, %f138;
	add.s32 	%r78, %r78, 64;
$L__BB2_12:
	and.b32  	%r64, %r5, 32;
	setp.ne.s32 	%p9, %r64, 0;
	@%p9 bra 	$L__BB2_14;
	add.s32 	%r65, %r78, %r3;
	cvt.u64.u32 	%rd64, %r65;
	add.s64 	%rd65, %rd1, %rd64;
	ld.global.nc.u8 	%rs117, [%rd65];
	cvt.u16.u8 	%rs118, %rs117;
	cvt.rn.f32.u16 	%f147, %rs118;
	div.rn.f32 	%f148, %f147, 0f437F0000;
	fma.rn.f32 	%f143, %f148, 0f40000000, 0fBF800000;
	// begin inline asm
	{  cvt.rn.f16.f32 %rs113, %f143;}

	// end inline asm
	// begin inline asm
	{  cvt.f32.f16 %f144, %rs113;}

	// end inline asm
	add.s32 	%r66, %r78, %r4;
	cvt.u64.u32 	%rd66, %r66;
	add.s64 	%rd67, %rd1, %rd66;
	ld.global.nc.u8 	%rs119, [%rd67];
	cvt.u16.u8 	%rs120, %rs119;
	cvt.rn.f32.u16 	%f149, %rs120;
	div.rn.f32 	%f150, %f149, 0f437F0000;
	fma.rn.f32 	%f145, %f150, 0f40000000, 0fBF800000;
	// begin inline asm
	{  cvt.rn.f16.f32 %rs115, %f145;}

	// end inline asm
	// begin inline asm
	{  cvt.f32.f16 %f146, %rs115;}

	// end inline asm
	fma.rn.f32 	%f167, %f144, %f146, %f167;
$L__BB2_14:
	mov.b32 	%r67, %f167;
	shfl.sync.down.b32	%r68|%p10, %r67, 16, 31, -1;
	mov.b32 	%f151, %r68;
	add.f32 	%f152, %f167, %f151;
	mov.b32 	%r69, %f152;
	shfl.sync.down.b32	%r70|%p11, %r69, 8, 31, -1;
	mov.b32 	%f153, %r70;
	add.f32 	%f154, %f152, %f153;
	mov.b32 	%r71, %f154;
	shfl.sync.down.b32	%r72|%p12, %r71, 4, 31, -1;
	mov.b32 	%f155, %r72;
	add.f32 	%f156, %f154, %f155;
	mov.b32 	%r73, %f156;
	shfl.sync.down.b32	%r74|%p13, %r73, 2, 31, -1;
	mov.b32 	%f157, %r74;
	add.f32 	%f158, %f156, %f157;
	mov.b32 	%r75, %f158;
	shfl.sync.down.b32	%r76|%p14, %r75, 1, 31, -1;
	mov.b32 	%f159, %r76;
	add.f32 	%f13, %f158, %f159;
	setp.ne.s32 	%p15, %r1, 0;
	@%p15 bra 	$L__BB2_16;
	cvta.to.global.u64 	%rd68, %rd4;
	mul.wide.s32 	%rd69, %r2, 4;
	add.s64 	%rd70, %rd68, %rd69;
	st.global.f32 	[%rd70], %f13;
$L__BB2_16:
	ret;

}
	// .globl	_Z24convert_precision_kernelPKvPvjii
.visible .entry _Z24convert_precision_kernelPKvPvjii(
	.param .u64 .ptr .align 1 _Z24convert_precision_kernelPKvPvjii_param_0,
	.param .u64 .ptr .align 1 _Z24convert_precision_kernelPKvPvjii_param_1,
	.param .u32 _Z24convert_precision_kernelPKvPvjii_param_2,
	.param .u32 _Z24convert_precision_kernelPKvPvjii_param_3,
	.param .u32 _Z24convert_precision_kernelPKvPvjii_param_4
)
{
	.reg .pred 	%p<14>;
	.reg .b16 	%rs<17>;
	.reg .b32 	%r<10>;
	.reg .b32 	%f<35>;
	.reg .b64 	%rd<25>;

	ld.param.u64 	%rd3, [_Z24convert_precision_kernelPKvPvjii_param_0];
	ld.param.u64 	%rd4, [_Z24convert_precision_kernelPKvPvjii_param_1];
	ld.param.u32 	%r4, [_Z24convert_precision_kernelPKvPvjii_param_2];
	ld.param.u32 	%r2, [_Z24convert_precision_kernelPKvPvjii_param_3];
	ld.param.u32 	%r3, [_Z24convert_precision_kernelPKvPvjii_param_4];
	cvta.to.global.u64 	%rd1, %rd4;
	cvta.to.global.u64 	%rd2, %rd3;
	mov.u32 	%r5, %ctaid.x;
	mov.u32 	%r6, %ntid.x;
	mov.u32 	%r7, %tid.x;
	mad.lo.s32 	%r1, %r5, %r6, %r7;
	setp.ge.u32 	%p1, %r1, %r4;
	@%p1 bra 	$L__BB3_23;
	mov.f32 	%f34, 0f00000000;
	setp.gt.s32 	%p2, %r2, 1;
	@%p2 bra 	$L__BB3_5;
	setp.eq.s32 	%p6, %r2, 0;
	@%p6 bra 	$L__BB3_9;
	setp.eq.s32 	%p7, %r2, 1;
	@%p7 bra 	$L__BB3_4;
	bra.uni 	$L__BB3_12;
$L__BB3_4:
	mul.wide.s32 	%rd11, %r1, 2;
	add.s64 	%rd12, %rd2, %rd11;
	ld.global.nc.u16 	%rs10, [%rd12];
	// begin inline asm
	{  cvt.f32.f16 %f34, %rs10;}

	// end inline asm
	bra.uni 	$L__BB3_12;
$L__BB3_5:
	setp.eq.s32 	%p3, %r2, 2;
	@%p3 bra 	$L__BB3_10;
	setp.eq.s32 	%p4, %r2, 3;
	@%p4 bra 	$L__BB3_11;
	setp.eq.s32 	%p5, %r2, 4;
	@%p5 bra 	$L__BB3_8;
	bra.uni 	$L__BB3_12;
$L__BB3_8:
	cvt.s64.s32 	%rd5, %r1;
	add.s64 	%rd6, %rd2, %rd5;
	ld.global.nc.u8 	%rs3, [%rd6];
	cvt.u16.u8 	%rs4, %rs3;
	cvt.rn.f32.u16 	%f10, %rs4;
	div.rn.f32 	%f11, %f10, 0f437F0000;
	fma.rn.f32 	%f8, %f11, 0f40000000, 0fBF800000;
	// begin inline asm
	{  cvt.rn.f16.f32 %rs1, %f8;}

	// end inline asm
	// begin inline asm
	{  cvt.f32.f16 %f34, %rs1;}

	// end inline asm
	bra.uni 	$L__BB3_12;
$L__BB3_9:
	mul.wide.s32 	%rd13, %r1, 4;
	add.s64 	%rd14, %rd2, %rd13;
	ld.global.nc.f32 	%f34, [%rd14];
	bra.uni 	$L__BB3_12;
$L__BB3_10:
	mul.wide.s32 	%rd9, %r1, 2;
	add.s64 	%rd10, %rd2, %rd9;
	ld.global.nc.u16 	%rs9, [%rd10];
	// begin inline asm
	{ cvt.f32.bf16 %f34, %rs9;}

	// end inline asm
	bra.uni 	$L__BB3_12;
$L__BB3_11:
	cvt.s64.s32 	%rd7, %r1;
	add.s64 	%rd8, %rd2, %rd7;
	ld.global.nc.u8 	%rs7, [%rd8];
	cvt.u16.u8 	%rs8, %rs7;
	cvt.rn.f32.u16 	%f14, %rs8;
	div.rn.f32 	%f15, %f14, 0f437F0000;
	fma.rn.f32 	%f12, %f15, 0f40000000, 0fBF800000;
	// begin inline asm
	{  cvt.rn.f16.f32 %rs5, %f12;}

	// end inline asm
	// begin inline asm
	{  cvt.f32.f16 %f34, %rs5;}

	// end inline asm
$L__BB3_12:
	setp.gt.s32 	%p8, %r3, 1;
	@%p8 bra 	$L__BB3_16;
	setp.eq.s32 	%p12, %r3, 0;
	@%p12 bra 	$L__BB3_20;
	setp.eq.s32 	%p13, %r3, 1;
	@%p13 bra 	$L__BB3_15;
	bra.uni 	$L__BB3_23;
$L__BB3_15:
	// begin inline asm
	{  cvt.rn.f16.f32 %rs16, %f34;}

	// end inline asm
	mul.wide.s32 	%rd21, %r1, 2;
	add.s64 	%rd22, %rd1, %rd21;
	st.global.u16 	[%rd22], %rs16;
	bra.uni 	$L__BB3_23;
$L__BB3_16:
	setp.eq.s32 	%p9, %r3, 2;
	@%p9 bra 	$L__BB3_21;
	setp.eq.s32 	%p10, %r3, 3;
	@%p10 bra 	$L__BB3_22;
	setp.eq.s32 	%p11, %r3, 4;
	@%p11 bra 	$L__BB3_19;
	bra.uni 	$L__BB3_23;
$L__BB3_19:
	// begin inline asm
	{  cvt.rn.f16.f32 %rs11, %f34;}

	// end inline asm
	// begin inline asm
	{  cvt.f32.f16 %f19, %rs11;}

	// end inline asm
	min.f32 	%f20, %f19, 0f3F800000;
	max.f32 	%f21, %f20, 0fBF800000;
	add.f32 	%f22, %f21, 0f3F800000;
	mul.f32 	%f23, %f22, 0f3F000000;
	mul.f32 	%f24, %f23, 0f437F0000;
	cvt.rzi.u32.f32 	%r8, %f24;
	cvt.s64.s32 	%rd15, %r1;
	add.s64 	%rd16, %rd1, %rd15;
	st.global.u8 	[%rd16], %r8;
	bra.uni 	$L__BB3_23;
$L__BB3_20:
	mul.wide.s32 	%rd23, %r1, 4;
	add.s64 	%rd24, %rd1, %rd23;
	st.global.f32 	[%rd24], %f34;
	bra.uni 	$L__BB3_23;
$L__BB3_21:
	// begin inline asm
	{  cvt.rn.bf16.f32 %rs15, %f34;}

	// end inline asm
	mul.wide.s32 	%rd19, %r1, 2;
	add.s64 	%rd20, %rd1, %rd19;
	st.global.u16 	[%rd20], %rs15;
	bra.uni 	$L__BB3_23;
$L__BB3_22:
	// begin inline asm
	{  cvt.rn.f16.f32 %rs13, %f34;}

	// end inline asm
	// begin inline asm
	{  cvt.f32.f16 %f26, %rs13;}

	// end inline asm
	min.f32 	%f27, %f26, 0f3F800000;
	max.f32 	%f28, %f27, 0fBF800000;
	add.f32 	%f29, %f28, 0f3F800000;
	mul.f32 	%f30, %f29, 0f3F000000;
	mul.f32 	%f31, %f30, 0f437F0000;
	cvt.rzi.u32.f32 	%r9, %f31;
	cvt.s64.s32 	%rd17, %r1;
	add.s64 	%rd18, %rd1, %rd17;
	st.global.u8 	[%rd18], %r9;
$L__BB3_23:
	ret;

}
	// .globl	_Z31optimized_evolution_tensor_corePhPfS_jjffP17curandStateXORWOW
.visible .entry _Z31optimized_evolution_tensor_corePhPfS_jjffP17curandStateXORWOW(
	.param .u64 .ptr .align 1 _Z31optimized_evolution_tensor_corePhPfS_jjffP17curandStateXORWOW_param_0,
	.param .u64 .ptr .align 1 _Z31optimized_evolution_tensor_corePhPfS_jjffP17curandStateXORWOW_param_1,
	.param .u64 .ptr .align 1 _Z31optimized_evolution_tensor_corePhPfS_jjffP17curandStateXORWOW_param_2,
	.param .u32 _Z31optimized_evolution_tensor_corePhPfS_jjffP17curandStateXORWOW_param_3,
	.param .u32 _Z31optimized_evolution_tensor_corePhPfS_jjffP17curandStateXORWOW_param_4,
	.param .f32 _Z31optimized_evolution_tensor_corePhPfS_jjffP17curandStateXORWOW_param_5,
	.param .f32 _Z31optimized_evolution_tensor_corePhPfS_jjffP17curandStateXORWOW_param_6,
	.param .u64 .ptr .align 1 _Z31optimized_evolution_tensor_corePhPfS_jjffP17curandStateXORWOW_param_7
)
{
	.reg .pred 	%p<12>;
	.reg .b16 	%rs<14>;
	.reg .b32 	%r<193>;
	.reg .b32 	%f<69>;
	.reg .b64 	%rd<27>;
	.reg .b64 	%fd<2>;

	ld.param.u32 	%r72, [_Z31optimized_evolution_tensor_corePhPfS_jjffP17curandStateXORWOW_param_3];
	ld.param.u32 	%r73, [_Z31optimized_evolution_tensor_corePhPfS_jjffP17curandStateXORWOW_param_4];
	mov.u32 	%r74, %ctaid.x;
	mov.u32 	%r75, %ntid.x;
	mov.u32 	%r76, %tid.x;
	mad.lo.s32 	%r1, %r74, %r75, %r76;
	shr.s32 	%r77, %r1, 31;
	shr.u32 	%r78, %r77, 27;
	add.s32 	%r79, %r1, %r78;
	shr.s32 	%r2, %r79, 5;
	shr.u32 	%r80, %r72, 1;
	setp.ge.u32 	%p1, %r2, %r80;
	@%p1 bra 	$L__BB4_11;
	ld.param.u64 	%rd26, [_Z31optimized_evolution_tensor_corePhPfS_jjffP17curandStateXORWOW_param_7];
	ld.param.u64 	%rd24, [_Z31optimized_evolution_tensor_corePhPfS_jjffP17curandStateXORWOW_param_1];
	cvta.to.global.u64 	%rd9, %rd26;
	cvta.to.global.u64 	%rd10, %rd24;
	and.b32  	%r84, %r79, -32;
	sub.s32 	%r155, %r1, %r84;
	mul.wide.u32 	%rd11, %r2, 48;
	add.s64 	%rd1, %rd9, %rd11;
	ld.global.v2.u32 	{%r85, %r86}, [%rd1];
	ld.global.v2.u32 	{%r87, %r181}, [%rd1+8];
	ld.global.v2.u32 	{%r180, %r179}, [%rd1+16];
	ld.global.v2.u32 	{%r176, %r8}, [%rd1+24];
	ld.global.f32 	%f67, [%rd1+32];
	ld.global.f64 	%fd1, [%rd1+40];
	shr.u32 	%r88, %r86, 2;
	xor.b32  	%r89, %r88, %r86;
	shl.b32 	%r90, %r179, 4;
	shl.b32 	%r91, %r89, 1;
	xor.b32  	%r92, %r90, %r91;
	xor.b32  	%r93, %r92, %r179;
	xor.b32  	%r178, %r93, %r89;
	add.s32 	%r94, %r85, %r178;
	add.s32 	%r95, %r94, 362437;
	rem.u32 	%r96, %r95, %r72;
	shr.u32 	%r97, %r87, 2;
	xor.b32  	%r98, %r97, %r87;
	shl.b32 	%r99, %r178, 4;
	shl.b32 	%r100, %r98, 1;
	xor.b32  	%r101, %r100, %r99;
	xor.b32  	%r102, %r101, %r98;
	xor.b32  	%r161, %r102, %r178;
	add.s32 	%r156, %r85, 724874;
	add.s32 	%r103, %r161, %r156;
	rem.u32 	%r104, %r103, %r72;
	mul.wide.s32 	%rd12, %r104, 4;
	add.s64 	%rd13, %rd10, %rd12;
	ld.global.f32 	%f12, [%rd13];
	mul.wide.s32 	%rd14, %r96, 4;
	add.s64 	%rd15, %rd10, %rd14;
	ld.global.f32 	%f13, [%rd15];
	setp.gt.f32 	%p2, %f12, %f13;
	selp.b32 	%r13, %r104, %r96, %p2;
	selp.b32 	%r14, %r96, %r104, %p2;
	setp.ge.u32 	%p3, %r155, %r73;
	@%p3 bra 	$L__BB4_10;
	ld.param.u64 	%rd25, [_Z31optimized_evolution_tensor_corePhPfS_jjffP17curandStateXORWOW_param_2];
	ld.param.u64 	%rd23, [_Z31optimized_evolution_tensor_corePhPfS_jjffP17curandStateXORWOW_param_0];
	cvta.to.global.u64 	%rd2, %rd25;
	cvta.to.global.u64 	%rd3, %rd23;
	mul.lo.s32 	%r105, %r2, %r73;
	shl.b32 	%r106, %r105, 1;
	add.s32 	%r107, %r106, %r73;
	add.s32 	%r154, %r155, %r107;
	add.s32 	%r153, %r155, %r106;
	mad.lo.s32 	%r152, %r14, %r73, %r155;
	mad.lo.s32 	%r151, %r13, %r73, %r155;
	mov.u32 	%r167, %r180;
	mov.u32 	%r159, %r179;
	mov.u32 	%r160, %r178;
$L__BB4_3:
	ld.param.f32 	%f63, [_Z31optimized_evolution_tensor_corePhPfS_jjffP17curandStateXORWOW_param_6];
	shr.u32 	%r108, %r181, 2;
	xor.b32  	%r109, %r108, %r181;
	shl.b32 	%r110, %r161, 4;
	shl.b32 	%r111, %r109, 1;
	xor.b32  	%r112, %r110, %r111;
	xor.b32  	%r113, %r112, %r161;
	xor.b32  	%r31, %r113, %r109;
	add.s32 	%r168, %r156, 362437;
	add.s32 	%r114, %r31, %r168;
	cvt.rn.f32.u32 	%f14, %r114;
	fma.rn.f32 	%f15, %f14, 0f2F800000, 0f2F000000;
	cvt.u64.u32 	%rd16, %r151;
	add.s64 	%rd17, %rd3, %rd16;
	ld.global.u8 	%rs12, [%rd17];
	setp.geu.f32 	%p4, %f15, %f63;
	mov.u32 	%r178, %r31;
	mov.u32 	%r179, %r161;
	mov.u32 	%r180, %r160;
	mov.u32 	%r181, %r159;
	mov.u16 	%rs13, %rs12;
	@%p4 bra 	$L__BB4_5;
	cvt.u64.u32 	%rd18, %r152;
	add.s64 	%rd19, %rd3, %rd18;
	ld.global.u8 	%rs6, [%rd19];
	shr.u32 	%r115, %r167, 2;
	xor.b32  	%r116, %r115, %r167;
	shl.b32 	%r117, %r31, 4;
	shl.b32 	%r118, %r116, 1;
	xor.b32  	%r119, %r118, %r117;
	xor.b32  	%r120, %r119, %r116;
	xor.b32  	%r178, %r120, %r31;
	add.s32 	%r168, %r156, 724874;
	add.s32 	%r121, %r178, %r168;
	cvt.rn.f32.u32 	%f16, %r121;
	fma.rn.f32 	%f17, %f16, 0f2F800000, 0f2F000000;
	setp.lt.f32 	%p5, %f17, 0f3F000000;
	selp.b16 	%rs2, %rs6, %rs12, %p5;
	selp.b16 	%rs13, %rs12, %rs6, %p5;
	mov.u32 	%r179, %r31;
	mov.u32 	%r180, %r161;
	mov.u32 	%r181, %r160;
	mov.u32 	%r167, %r159;
	mov.u16 	%rs12, %rs2;
$L__BB4_5:
	ld.param.f32 	%f62, [_Z31optimized_evolution_tensor_corePhPfS_jjffP17curandStateXORWOW_param_5];
	cvt.u64.u32 	%rd20, %r153;
	add.s64 	%rd4, %rd2, %rd20;
	st.global.u8 	[%rd4], %rs13;
	cvt.u64.u32 	%rd21, %r154;
	add.s64 	%rd22, %rd2, %rd21;
	st.global.u8 	[%rd22], %rs12;
	shr.u32 	%r122, %r167, 2;
	xor.b32  	%r123, %r122, %r167;
	shl.b32 	%r124, %r178, 4;
	shl.b32 	%r125, %r123, 1;
	xor.b32  	%r126, %r124, %r125;
	xor.b32  	%r127, %r126, %r178;
	xor.b32  	%r161, %r127, %r123;
	add.s32 	%r156, %r168, 362437;
	add.s32 	%r128, %r161, %r156;
	cvt.rn.f32.u32 	%f18, %r128;
	fma.rn.f32 	%f19, %f18, 0f2F800000, 0f2F000000;
	setp.geu.f32 	%p6, %f19, %f62;
	@%p6 bra 	$L__BB4_9;
	and.b16  	%rs9, %rs13, 255;
	cvt.rn.f32.u16 	%f22, %rs9;
	div.rn.f32 	%f23, %f22, 0f437F0000;
	fma.rn.f32 	%f20, %f23, 0f40000000, 0fBF800000;
	// begin inline asm
	{  cvt.rn.f16.f32 %rs7, %f20;}

	// end inline asm
	// begin inline asm
	{  cvt.f32.f16 %f21, %rs7;}

	// end inline asm
	setp.eq.s32 	%p7, %r176, 1;
	mov.b32 	%r176, 0;
	mov.f32 	%f66, %f67;
	@%p7 bra 	$L__BB4_8;
	shr.u32 	%r131, %r181, 2;
	xor.b32  	%r132, %r131, %r181;
	shl.b32 	%r133, %r161, 4;
	shl.b32 	%r134, %r132, 1;
	xor.b32  	%r135, %r134, %r133;
	xor.b32  	%r136, %r135, %r132;
	xor.b32  	%r191, %r136, %r161;
	add.s32 	%r137, %r168, %r191;
	add.s32 	%r138, %r137, 724874;
	shr.u32 	%r139, %r180, 2;
	xor.b32  	%r140, %r139, %r180;
	shl.b32 	%r141, %r191, 4;
	shl.b32 	%r142, %r140, 1;
	xor.b32  	%r143, %r142, %r141;
	xor.b32  	%r144, %r143, %r140;
	xor.b32  	%r190, %r144, %r191;
	add.s32 	%r156, %r168, 1087311;
	add.s32 	%r145, %r190, %r156;
	cvt.rn.f32.u32 	%f24, %r138;
	fma.rn.f32 	%f25, %f24, 0f2F800000, 0f2F000000;
	cvt.rn.f32.u32 	%f26, %r145;
	fma.rn.f32 	%f27, %f26, 0f30C90FDB, 0f30490FDB;
	setp.lt.f32 	%p8, %f25, 0f00800000;
	mul.f32 	%f28, %f25, 0f4B000000;
	selp.f32 	%f29, %f28, %f25, %p8;
	selp.f32 	%f30, 0fC1B80000, 0f00000000, %p8;
	mov.b32 	%r146, %f29;
	add.s32 	%r147, %r146, -1059760811;
	and.b32  	%r148, %r147, -8388608;
	sub.s32 	%r149, %r146, %r148;
	mov.b32 	%f31, %r149;
	cvt.rn.f32.s32 	%f32, %r148;
	fma.rn.f32 	%f33, %f32, 0f34000000, %f30;
	add.f32 	%f34, %f31, 0fBF800000;
	fma.rn.f32 	%f35, %f34, 0fBE055027, 0f3E1039F6;
	fma.rn.f32 	%f36, %f35, %f34, 0fBDF8CDCC;
	fma.rn.f32 	%f37, %f36, %f34, 0f3E0F2955;
	fma.rn.f32 	%f38, %f37, %f34, 0fBE2AD8B9;
	fma.rn.f32 	%f39, %f38, %f34, 0f3E4CED0B;
	fma.rn.f32 	%f40, %f39, %f34, 0fBE7FFF22;
	fma.rn.f32 	%f41, %f40, %f34, 0f3EAAAA78;
	fma.rn.f32 	%f42, %f41, %f34, 0fBF000000;
	mul.f32 	%f43, %f34, %f42;
	fma.rn.f32 	%f44, %f43, %f34, %f34;
	fma.rn.f32 	%f45, %f33, 0f3F317218, %f44;
	setp.gt.u32 	%p9, %r146, 2139095039;
	fma.rn.f32 	%f46, %f29, 0f7F800000, 0f7F800000;
	selp.f32 	%f47, %f46, %f45, %p9;
	setp.eq.f32 	%p10, %f29, 0f00000000;
	mul.f32 	%f48, %f47, 0fC0000000;
	selp.f32 	%f49, 0f7F800000, %f48, %p10;
	sqrt.rn.f32 	%f50, %f49;
	sin.approx.f32 	%f51, %f27;
	cos.approx.f32 	%f52, %f27;
	mul.f32 	%f66, %f50, %f51;
	mul.f32 	%f67, %f50, %f52;
	mov.b32 	%r176, 1;
	mov.u32 	%r192, %r161;
	mov.u32 	%r180, %r178;
	mov.u32 	%r181, %r179;
	mov.u32 	%r161, %r190;
	mov.u32 	%r178, %r191;
	mov.u32 	%r179, %r192;
$L__BB4_8:
	fma.rn.f32 	%f55, %f66, 0f3DCCCCCD, %f21;
	min.f32 	%f56, %f55, 0f3F800000;
	max.f32 	%f53, %f56, 0fBF800000;
	// begin inline asm
	{  cvt.rn.f16.f32 %rs10, %f53;}

	// end inline asm
	// begin inline asm
	{  cvt.f32.f16 %f54, %rs10;}

	// end inline asm
	min.f32 	%f57, %f54, 0f3F800000;
	max.f32 	%f58, %f57, 0fBF800000;
	add.f32 	%f59, %f58, 0f3F800000;
	mul.f32 	%f60, %f59, 0f3F000000;
	mul.f32 	%f61, %f60, 0f437F0000;
	cvt.rzi.u32.f32 	%r150, %f61;
	st.global.u8 	[%rd4], %r150;
$L__BB4_9:
	add.s32 	%r155, %r155, 32;
	add.s32 	%r154, %r154, 32;
	add.s32 	%r153, %r153, 32;
	add.s32 	%r152, %r152, 32;
	add.s32 	%r151, %r151, 32;
	setp.lt.u32 	%p11, %r155, %r73;
	mov.u32 	%r167, %r180;
	mov.u32 	%r159, %r179;
	mov.u32 	%r160, %r178;
	@%p11 bra 	$L__BB4_3;
$L__BB4_10:
	st.global.v2.u32 	[%rd1], {%r156, %r181};
	st.global.v2.u32 	[%rd1+8], {%r180, %r179};
	st.global.v2.u32 	[%rd1+16], {%r178, %r161};
	st.global.v2.u32 	[%rd1+24], {%r176, %r8};
	st.global.f32 	[%rd1+32], %f67;
	st.global.f64 	[%rd1+40], %fd1;
$L__BB4_11:
	ret;

}


// ===== COMPILED SASS (sm_100) =====

	.target	sm_100

	.elftype	@"ET_EXEC"


//--------------------- .note.nv.tkinfo           --------------------------
	.section	.note.nv.tkinfo,"",@"SHT_NOTE"
	.sectionflags	@"SHF_NOTE_NV_TKINFO"
	.tkinfo
        /*0018*/ 	.word	0x00000002
        /*0030*/ 	.string	""
        /*0030*/ 	.string	"ptxas"
        /*0030*/ 	.string	"Cuda compilation tools, release 13.0, V13.0.88"
        /*0030*/ 	.string	"Build cuda_13.0.r13.0/compiler.36424714_0"
        /*0030*/ 	.string	"-arch sm_100 -m 64 "



//--------------------- .note.nv.cuinfo           --------------------------
	.section	.note.nv.cuinfo,"",@"SHT_NOTE"
	.sectionflags	@"SHF_NOTE_NV_CUINFO"
        /*0018*/ 	.short	0x0002
        /*001a*/ 	.short	0x0064
        /*001c*/ 	.short	0x0082
	.zero		2


//--------------------- .nv.info                  --------------------------
	.section	.nv.info,"",@"SHT_CUDA_INFO"
	.align	4


	//----- nvinfo : EIATTR_REGCOUNT
	.align		4
        /*0000*/ 	.byte	0x04, 0x2f
        /*0002*/ 	.short	(.L_10 - .L_9)
	.align		4
.L_9:
        /*0004*/ 	.word	index@(_Z28tensor_core_fitness_eval_fp8PKhS0_Pfjjj)
        /*0008*/ 	.word	0x00000006


	//----- nvinfo : EIATTR_FRAME_SIZE
	.align		4
.L_10:
        /*000c*/ 	.byte	0x04, 0x11
        /*000e*/ 	.short	(.L_12 - .L_11)
	.align		4
.L_11:
        /*0010*/ 	.word	index@(_Z28tensor_core_fitness_eval_fp8PKhS0_Pfjjj)
        /*0014*/ 	.word	0x00000000


	//----- nvinfo : EIATTR_REGCOUNT
	.align		4
.L_12:
        /*0018*/ 	.byte	0x04, 0x2f
        /*001a*/ 	.short	(.L_14 - .L_13)
	.align		4
.L_13:
        /*001c*/ 	.word	index@(_Z24cluster_evolution_kernelPfS_jjj)
        /*0020*/ 	.word	0x00000020


	//----- nvinfo : EIATTR_FRAME_SIZE
	.align		4
.L_14:
        /*0024*/ 	.byte	0x04, 0x11
        /*0026*/ 	.short	(.L_16 - .L_15)
	.align		4
.L_15:
        /*0028*/ 	.word	index@(_Z24cluster_evolution_kernelPfS_jjj)
        /*002c*/ 	.word	0x00000000


	//----- nvinfo : EIATTR_REGCOUNT
	.align		4
.L_16:
        /*0030*/ 	.byte	0x04, 0x2f
        /*0032*/ 	.short	(.L_18 - .L_17)
	.align		4
.L_17:
        /*0034*/ 	.word	index@(_Z30knowledge_graph_similarity_fp8PKhPKjPfjjj)
        /*0038*/ 	.word	0x0000001b


	//----- nvinfo : EIATTR_FRAME_SIZE
	.align		4
.L_18:
        /*003c*/ 	.byte	0x04, 0x11
        /*003e*/ 	.short	(.L_20 - .L_19)
	.align		4
.L_19:
        /*0040*/ 	.word	index@($__internal_3_$__cuda_sm3x_div_rn_noftz_f32_slowpath)
        /*0044*/ 	.word	0x00000000


	//----- nvinfo : EIATTR_FRAME_SIZE
	.align		4
.L_20:
        /*0048*/ 	.byte	0x04, 0x11
        /*004a*/ 	.short	(.L_22 - .L_21)
	.align		4
.L_21:
        /*004c*/ 	.word	index@(_Z30knowledge_graph_similarity_fp8PKhPKjPfjjj)
        /*0050*/ 	.word	0x00000000


	//----- nvinfo : EIATTR_REGCOUNT
	.align		4
.L_22:
        /*0054*/ 	.byte	0x04, 0x2f
        /*0056*/ 	.short	(.L_24 - .L_23)
	.align		4
.L_23:
        /*0058*/ 	.word	index@(_Z24convert_precision_kernelPKvPvjii)
        /*005c*/ 	.word	0x00000010


	//----- nvinfo : EIATTR_FRAME_SIZE
	.align		4
.L_24:
        /*0060*/ 	.byte	0x04, 0x11
        /*0062*/ 	.short	(.L_26 - .L_25)
	.align		4
.L_25:
        /*0064*/ 	.word	index@($__internal_2_$__cuda_sm3x_div_rn_noftz_f32_slowpath)
        /*0068*/ 	.word	0x00000000


	//----- nvinfo : EIATTR_FRAME_SIZE
	.align		4
.L_26:
        /*006c*/ 	.byte	0x04, 0x11
        /*006e*/ 	.short	(.L_28 - .L_27)
	.align		4
.L_27:
        /*0070*/ 	.word	index@(_Z24convert_precision_kernelPKvPvjii)
        /*0074*/ 	.word	0x00000000


	//----- nvinfo : EIATTR_REGCOUNT
	.align		4
.L_28:
        /*0078*/ 	.byte	0x04, 0x2f
        /*007a*/ 	.short	(.L_30 - .L_29)
	.align		4
.L_29:
        /*007c*/ 	.word	index@(_Z31optimized_evolution_tensor_corePhPfS_jjffP17curandStateXORWOW)
        /*0080*/ 	.word	0x00000020


	//----- nvinfo : EIATTR_FRAME_SIZE
	.align		4
.L_30:
        /*0084*/ 	.byte	0x04, 0x11
        /*0086*/ 	.short	(.L_32 - .L_31)
	.align		4
.L_31:
        /*0088*/ 	.word	index@($__internal_1_$__cuda_sm3x_div_rn_noftz_f32_slowpath)
        /*008c*/ 	.word	0x00000000


	//----- nvinfo : EIATTR_FRAME_SIZE
	.align		4
.L_32:
        /*0090*/ 	.byte	0x04, 0x11
        /*0092*/ 	.short	(.L_34 - .L_33)
	.align		4
.L_33:
        /*0094*/ 	.word	index@($__internal_0_$__cuda_sm20_sqrt_rn_f32_slowpath)
        /*0098*/ 	.word	0x00000000


	//----- nvinfo : EIATTR_FRAME_SIZE
	.align		4
.L_34:
        /*009c*/ 	.byte	0x04, 0x11
        /*009e*/ 	.short	(.L_36 - .L_35)
	.align		4
.L_35:
        /*00a0*/ 	.word	index@(_Z31optimized_evolution_tensor_corePhPfS_jjffP17curandStateXORWOW)
        /*00a4*/ 	.word	0x00000000


	//----- nvinfo : EIATTR_MIN_STACK_SIZE
	.align		4
.L_36:
        /*00a8*/ 	.byte	0x04, 0x12
        /*00aa*/ 	.short	(.L_38 - .L_37)
	.align		4
.L_37:
        /*00ac*/ 	.word	index@(_Z31optimized_evolution_tensor_corePhPfS_jjffP17curandStateXORWOW)
        /*00b0*/ 	.word	0x00000000


	//----- nvinfo : EIATTR_MIN_STACK_SIZE
	.align		4
.L_38:
        /*00b4*/ 	.byte	0x04, 0x12
        /*00b6*/ 	.short	(.L_40 - .L_39)
	.align		4
.L_39:
        /*00b8*/ 	.word	index@(_Z24convert_precision_kernelPKvPvjii)
        /*00bc*/ 	.word	0x00000000


	//----- nvinfo : EIATTR_MIN_STACK_SIZE
	.align		4
.L_40:
        /*00c0*/ 	.byte	0x04, 0x12
        /*00c2*/ 	.short	(.L_42 - .L_41)
	.align		4
.L_41:
        /*00c4*/ 	.word	index@(_Z30knowledge_graph_similarity_fp8PKhPKjPfjjj)
        /*00c8*/ 	.word	0x00000000


	//----- nvinfo : EIATTR_MIN_STACK_SIZE
	.align		4
.L_42:
        /*00cc*/ 	.byte	0x04, 0x12
        /*00ce*/ 	.short	(.L_44 - .L_43)
	.align		4
.L_43:
        /*00d0*/ 	.word	index@(_Z24cluster_evolution_kernelPfS_jjj)
        /*00d4*/ 	.word	0x00000000


	//----- nvinfo : EIATTR_MIN_STACK_SIZE
	.align		4
.L_44:
        /*00d8*/ 	.byte	0x04, 0x12
        /*00da*/ 	.short	(.L_46 - .L_45)
	.align		4
.L_45:
        /*00dc*/ 	.word	index@(_Z28tensor_core_fitness_eval_fp8PKhS0_Pfjjj)
        /*00e0*/ 	.word	0x00000000
.L_46:


//--------------------- .nv.compat                --------------------------
	.section	.nv.compat,"",@"SHT_CUDA_COMPAT_INFO"
	.align	4
        /*0000*/ 	.byte	0x02, 0x09, 0x00, 0x00, 0x02, 0x02, 0x01, 0x00, 0x02, 0x05, 0x05, 0x00, 0x03, 0x07, 0x01, 0x01
        /*0010*/ 	.byte	0x02, 0x03, 0x00, 0x00, 0x02, 0x06, 0x01, 0x00, 0x04, 0x0b, 0x08, 0x00, 0x01, 0x00, 0x00, 0x00
        /*0020*/ 	.byte	0x00, 0x00, 0x00, 0x00


//--------------------- .nv.info._Z31optimized_evolution_tensor_corePhPfS_jjffP17curandStateXORWOW --------------------------
	.section	.nv.info._Z31optimized_evolution_tensor_corePhPfS_jjffP17curandStateXORWOW,"",@"SHT_CUDA_INFO"
	.sectionflags	@""
	.align	4


	//----- nvinfo : EIATTR_CUDA_API_VERSION
	.align		4
        /*0000*/ 	.byte	0x04, 0x37
        /*0002*/ 	.short	(.L_48 - .L_47)
.L_47:
        /*0004*/ 	.word	0x00000082


	//----- nvinfo : EIATTR_KPARAM_INFO
	.align		4
.L_48:
        /*0008*/ 	.byte	0x04, 0x17
        /*000a*/ 	.short	(.L_50 - .L_49)
.L_49:
        /*000c*/ 	.word	0x00000000
        /*0010*/ 	.short	0x0007
        /*0012*/ 	.short	0x0028
        /*0014*/ 	.byte	0x00, 0xf5, 0x21, 0x00


	//----- nvinfo : EIATTR_KPARAM_INFO
	.align		4
.L_50:
        /*0018*/ 	.byte	0x04, 0x17
        /*001a*/ 	.short	(.L_52 - .L_51)
.L_51:
        /*001c*/ 	.word	0x00000000
        /*0020*/ 	.short	0x0006
        /*0022*/ 	.short	0x0024
        /*0024*/ 	.byte	0x00, 0xf0, 0x11, 0x00


	//----- nvinfo : EIATTR_KPARAM_INFO
	.align		4
.L_52:
        /*0028*/ 	.byte	0x04, 0x17
        /*002a*/ 	.short	(.L_54 - .L_53)
.L_53:
        /*002c*/ 	.word	0x00000000
        /*0030*/ 	.short	0x0005
        /*0032*/ 	.short	0x0020
        /*0034*/ 	.byte	0x00, 0xf0, 0x11, 0x00


	//----- nvinfo : EIATTR_KPARAM_INFO
	.align		4
.L_54:
        /*0038*/ 	.byte	0x04, 0x17
        /*003a*/ 	.short	(.L_56 - .L_55)
.L_55:
        /*003c*/ 	.word	0x00000000
        /*0040*/ 	.short	0x0004
        /*0042*/ 	.short	0x001c
        /*0044*/ 	.byte	0x00, 0xf0, 0x11, 0x00


	//----- nvinfo : EIATTR_KPARAM_INFO
	.align		4
.L_56:
        /*0048*/ 	.byte	0x04, 0x17
        /*004a*/ 	.short	(.L_58 - .L_57)
.L_57:
        /*004c*/ 	.word	0x00000000
        /*0050*/ 	.short	0x0003
        /*0052*/ 	.short	0x0018
        /*0054*/ 	.byte	0x00, 0xf0, 0x11, 0x00


	//----- nvinfo : EIATTR_KPARAM_INFO
	.align		4
.L_58:
        /*0058*/ 	.byte	0x04, 0x17
        /*005a*/ 	.short	(.L_60 - .L_59)
.L_59:
        /*005c*/ 	.word	0x00000000
        /*0060*/ 	.short	0x0002
        /*0062*/ 	.short	0x0010
        /*0064*/ 	.byte	0x00, 0xf5, 0x21, 0x00


	//----- nvinfo : EIATTR_KPARAM_INFO
	.align		4
.L_60:
        /*0068*/ 	.byte	0x04, 0x17
        /*006a*/ 	.short	(.L_62 - .L_61)
.L_61:
        /*006c*/ 	.word	0x00000000
        /*0070*/ 	.short	0x0001
        /*0072*/ 	.short	0x0008
        /*0074*/ 	.byte	0x00, 0xf5, 0x21, 0x00


	//----- nvinfo : EIATTR_KPARAM_INFO
	.align		4
.L_62:
        /*0078*/ 	.byte	0x04, 0x17
        /*007a*/ 	.short	(.L_64 - .L_63)
.L_63:
        /*007c*/ 	.word	0x00000000
        /*0080*/ 	.short	0x0000
        /*0082*/ 	.short	0x0000
        /*0084*/ 	.byte	0x00, 0xf5, 0x21, 0x00


	//----- nvinfo : EIATTR_SPARSE_MMA_MASK
	.align		4
.L_64:
        /*0088*/ 	.byte	0x03, 0x50
        /*008a*/ 	.short	0x0000


	//----- nvinfo : EIATTR_MAXREG_COUNT
	.align		4
        /*008c*/ 	.byte	0x03, 0x1b
        /*008e*/ 	.short	0x00ff


	//----- nvinfo : EIATTR_MERCURY_ISA_VERSION
	.align		4
        /*0090*/ 	.byte	0x03, 0x5f
        /*0092*/ 	.short	0x0101


	//----- nvinfo : EIATTR_VRC_CTA_INIT_COUNT
	.align		4
        /*0094*/ 	.byte	0x02, 0x4a
	.zero		1
	.zero		1


	//----- nvinfo : EIATTR_EXIT_INSTR_OFFSETS
	.align		4
        /*0098*/ 	.byte	0x04, 0x1c
        /*009a*/ 	.short	(.L_66 - .L_65)


	//   ....[0]....
.L_65:
        /*009c*/ 	.word	0x000000b0


	//   ....[1]....
        /*00a0*/ 	.word	0x00001150


	//----- nvinfo : EIATTR_CRS_STACK_SIZE
	.align		4
.L_66:
        /*00a4*/ 	.byte	0x04, 0x1e
        /*00a6*/ 	.short	(.L_68 - .L_67)
.L_67:
        /*00a8*/ 	.word	0x00000000


	//----- nvinfo : EIATTR_CBANK_PARAM_SIZE
	.align		4
.L_68:
        /*00ac*/ 	.byte	0x03, 0x19
        /*00ae*/ 	.short	0x0030


	//----- nvinfo : EIATTR_PARAM_CBANK
	.align		4
        /*00b0*/ 	.byte	0x04, 0x0a
        /*00b2*/ 	.short	(.L_70 - .L_69)
	.align		4
.L_69:
        /*00b4*/ 	.word	index@(.nv.constant0._Z31optimized_evolution_tensor_corePhPfS_jjffP17curandStateXORWOW)
        /*00b8*/ 	.short	0x0380
        /*00ba*/ 	.short	0x0030


	//----- nvinfo : EIATTR_SW_WAR
	.align		4
.L_70:
        /*00bc*/ 	.byte	0x04, 0x36
        /*00be*/ 	.short	(.L_72 - .L_71)
.L_71:
        /*00c0*/ 	.word	0x00000008
.L_72:


//--------------------- .nv.info._Z24convert_precision_kernelPKvPvjii --------------------------
	.section	.nv.info._Z24convert_precision_kernelPKvPvjii,"",@"SHT_CUDA_INFO"
	.sectionflags	@""
	.align	4


	//----- nvinfo : EIATTR_CUDA_API_VERSION
	.align		4
        /*0000*/ 	.byte	0x04, 0x37
        /*0002*/ 	.short	(.L_74 - .L_73)
.L_73:
        /*0004*/ 	.word	0x00000082


	//----- nvinfo : EIATTR_KPARAM_INFO
	.align		4
.L_74:
        /*0008*/ 	.byte	0x04, 0x17
        /*000a*/ 	.short	(.L_76 - .L_75)
.L_75:
        /*000c*/ 	.word	0x00000000
        /*0010*/ 	.short	0x0004
        /*0012*/ 	.short	0x0018
        /*0014*/ 	.byte	0x00, 0xf0, 0x11, 0x00


	//----- nvinfo : EIATTR_KPARAM_INFO
	.align		4
.L_76:
        /*0018*/ 	.byte	0x04, 0x17
        /*001a*/ 	.short	(.L_78 - .L_77)
.L_77:
        /*001c*/ 	.word	0x00000000
        /*0020*/ 	.short	0x0003
        /*0022*/ 	.short	0x0014
        /*0024*/ 	.byte	0x00, 0xf0, 0x11, 0x00


	//----- nvinfo : EIATTR_KPARAM_INFO
	.align		4
.L_78:
        /*0028*/ 	.byte	0x04, 0x17
        /*002a*/ 	.short	(.L_80 - .L_79)
.L_79:
        /*002c*/ 	.word	0x00000000
        /*0030*/ 	.short	0x0002
        /*0032*/ 	.short	0x0010
        /*0034*/ 	.byte	0x00, 0xf0, 0x11, 0x00


	//----- nvinfo : EIATTR_KPARAM_INFO
	.align		4
.L_80:
        /*0038*/ 	.byte	0x04, 0x17
        /*003a*/ 	.short	(.L_82 - .L_81)
.L_81:
        /*003c*/ 	.word	0x00000000
        /*0040*/ 	.short	0x0001
        /*0042*/ 	.short	0x0008
        /*0044*/ 	.byte	0x00, 0xf5, 0x21, 0x00


	//----- nvinfo : EIATTR_KPARAM_INFO
	.align		4
.L_82:
        /*0048*/ 	.byte	0x04, 0x17
        /*004a*/ 	.short	(.L_84 - .L_83)
.L_83:
        /*004c*/ 	.word	0x00000000
        /*0050*/ 	.short	0x0000
        /*0052*/ 	.short	0x0000
        /*0054*/ 	.byte	0x00, 0xf5, 0x21, 0x00


	//----- nvinfo : EIATTR_SPARSE_MMA_MASK
	.align		4
.L_84:
        /*0058*/ 	.byte	0x03, 0x50
        /*005a*/ 	.short	0x0000


	//----- nvinfo : EIATTR_MAXREG_COUNT
	.align		4
        /*005c*/ 	.byte	0x03, 0x1b
        /*005e*/ 	.short	0x00ff


	//----- nvinfo : EIATTR_MERCURY_ISA_VERSION
	.align		4
        /*0060*/ 	.byte	0x03, 0x5f
        /*0062*/ 	.short	0x0101


	//----- nvinfo : EIATTR_VRC_CTA_INIT_COUNT
	.align		4
        /*0064*/ 	.byte	0x02, 0x4a
	.zero		1
	.zero		1


	//----- nvinfo : EIATTR_EXIT_INSTR_OFFSETS
	.align		4
        /*0068*/ 	.byte	0x04, 0x1c
        /*006a*/ 	.short	(.L_86 - .L_85)


	//   ....[0]....
.L_85:
        /*006c*/ 	.word	0x00000070


	//   ....[1]....
        /*0070*/ 	.word	0x00000600


	//   ....[2]....
        /*0074*/ 	.word	0x00000640


	//   ....[3]....
        /*0078*/ 	.word	0x00000770


	//   ....[4]....
        /*007c*/ 	.word	0x000007c0


	//   ....[5]....
        /*0080*/ 	.word	0x00000890


	//----- nvinfo : EIATTR_INDIRECT_BRANCH_TARGETS
	.align		4
.L_86:
        /*0084*/ 	.byte	0x04, 0x34
        /*0086*/ 	.short	(.L_88 - .L_87)


	//   ....[0]....
.L_87:
        /*0088*/ 	.word	.L_x_147@srel
        /*008c*/ 	.short	0x0
        /*008e*/ 	.short	0x0
        /*0090*/ 	.word	0x3
        /*0094*/ 	.word	.L_x_148@srel
        /*0098*/ 	.word	.L_x_149@srel
        /*009c*/ 	.word	.L_x_27@srel


	//   ....[1]....
        /*00a0*/ 	.word	.L_x_151@srel
        /*00a4*/ 	.short	0x0
        /*00a6*/ 	.short	0x0
        /*00a8*/ 	.word	0x4
        /*00ac*/ 	.word	.L_x_152@srel
        /*00b0*/ 	.word	.L_x_153@srel
        /*00b4*/ 	.word	.L_x_154@srel
        /*00b8*/ 	.word	.L_x_27@srel


	//   ....[2]....
        /*00bc*/ 	.word	.L_x_156@srel
        /*00c0*/ 	.short	0x0
        /*00c2*/ 	.short	0x0
        /*00c4*/ 	.word	0x3
        /*00c8*/ 	.word	.L_x_157@srel
        /*00cc*/ 	.word	.L_x_158@srel
        /*00d0*/ 	.word	.L_x_159@srel


	//   ....[3]....
        /* <DEDUP_REMOVED lines=8> */


	//----- nvinfo : EIATTR_CRS_STACK_SIZE
	.align		4
.L_88:
        /*00f0*/ 	.byte	0x04, 0x1e
        /*00f2*/ 	.short	(.L_90 - .L_89)
.L_89:
        /*00f4*/ 	.word	0x00000000


	//----- nvinfo : EIATTR_CBANK_PARAM_SIZE
	.align		4
.L_90:
        /*00f8*/ 	.byte	0x03, 0x19
        /*00fa*/ 	.short	0x001c


	//----- nvinfo : EIATTR_PARAM_CBANK
	.align		4
        /*00fc*/ 	.byte	0x04, 0x0a
        /*00fe*/ 	.short	(.L_92 - .L_91)
	.align		4
.L_91:
        /*0100*/ 	.word	index@(.nv.constant0._Z24convert_precision_kernelPKvPvjii)
        /*0104*/ 	.short	0x0380
        /*0106*/ 	.short	0x001c


	//----- nvinfo : EIATTR_SW_WAR
	.align		4
.L_92:
        /*0108*/ 	.byte	0x04, 0x36
        /*010a*/ 	.short	(.L_94 - .L_93)
.L_93:
        /*010c*/ 	.word	0x00000008
.L_94:


//--------------------- .nv.info._Z30knowledge_graph_similarity_fp8PKhPKjPfjjj --------------------------
	.section	.nv.info._Z30knowledge_graph_similarity_fp8PKhPKjPfjjj,"",@"SHT_CUDA_INFO"
	.sectionflags	@""
	.align	4


	//----- nvinfo : EIATTR_CUDA_API_VERSION
	.align		4
        /*0000*/ 	.byte	0x04, 0x37
        /*0002*/ 	.short	(.L_96 - .L_95)
.L_95:
        /*0004*/ 	.word	0x00000082


	//----- nvinfo : EIATTR_KPARAM_INFO
	.align		4
.L_96:
        /*0008*/ 	.byte	0x04, 0x17
        /*000a*/ 	.short	(.L_98 - .L_97)
.L_97:
        /*000c*/ 	.word	0x00000000
        /*0010*/ 	.short	0x0005
        /*0012*/ 	.short	0x0020
        /*0014*/ 	.byte	0x00, 0xf0, 0x11, 0x00


	//----- nvinfo : EIATTR_KPARAM_INFO
	.align		4
.L_98:
        /*0018*/ 	.byte	0x04, 0x17
        /*001a*/ 	.short	(.L_100 - .L_99)
.L_99:
        /*001c*/ 	.word	0x00000000
        /*0020*/ 	.short	0x0004
        /*0022*/ 	.short	0x001c
        /*0024*/ 	.byte	0x00, 0xf0, 0x11, 0x00


	//----- nvinfo : EIATTR_KPARAM_INFO
	.align		4
.L_100:
        /*0028*/ 	.byte	0x04, 0x17
        /*002a*/ 	.short	(.L_102 - .L_101)
.L_101:
        /*002c*/ 	.word	0x00000000
        /*0030*/ 	.short	0x0003
        /*0032*/ 	.short	0x0018
        /*0034*/ 	.byte	0x00, 0xf0, 0x11, 0x00


	//----- nvinfo : EIATTR_KPARAM_INFO
	.align		4
.L_102:
        /*0038*/ 	.byte	0x04, 0x17
        /*003a*/ 	.short	(.L_104 - .L_103)
.L_103:
        /*003c*/ 	.word	0x00000000
        /*0040*/ 	.short	0x0002
        /*0042*/ 	.short	0x0010
        /*0044*/ 	.byte	0x00, 0xf5, 0x21, 0x00


	//----- nvinfo : EIATTR_KPARAM_INFO
	.align		4
.L_104:
        /*0048*/ 	.byte	0x04, 0x17
        /*004a*/ 	.short	(.L_106 - .L_105)
.L_105:
        /*004c*/ 	.word	0x00000000
        /*0050*/ 	.short	0x0001
        /*0052*/ 	.short	0x0008
        /*0054*/ 	.byte	0x00, 0xf5, 0x21, 0x00


	//----- nvinfo : EIATTR_KPARAM_INFO
	.align		4
.L_106:
        /*0058*/ 	.byte	0x04, 0x17
        /*005a*/ 	.short	(.L_108 - .L_107)
.L_107:
        /*005c*/ 	.word	0x00000000
        /*0060*/ 	.short	0x0000
        /*0062*/ 	.short	0x0000
        /*0064*/ 	.byte	0x00, 0xf5, 0x21, 0x00


	//----- nvinfo : EIATTR_SPARSE_MMA_MASK
	.align		4
.L_108:
        /*0068*/ 	.byte	0x03, 0x50
        /*006a*/ 	.short	0x0000


	//----- nvinfo : EIATTR_MAXREG_COUNT
	.align		4
        /*006c*/ 	.byte	0x03, 0x1b
        /*006e*/ 	.short	0x00ff


	//----- nvinfo : EIATTR_MERCURY_ISA_VERSION
	.align		4
        /*0070*/ 	.byte	0x03, 0x5f
        /*0072*/ 	.short	0x0101


	//----- nvinfo : EIATTR_COOP_GROUP_MASK_REGIDS
	.align		4
        /*0074*/ 	.byte	0x04, 0x29
        /*0076*/ 	.short	(.L_110 - .L_109)


	//   ....[0]....
.L_109:
        /*0078*/ 	.word	0xffffffff


	//   ....[1]....
        /*007c*/ 	.word	0xffffffff


	//   ....[2]....
        /*0080*/ 	.word	0xffffffff


	//   ....[3]....
        /*0084*/ 	.word	0xffffffff


	//   ....[4]....
        /*0088*/ 	.word	0xffffffff


	//----- nvinfo : EIATTR_COOP_GROUP_INSTR_OFFSETS
	.align		4
.L_110:
        /*008c*/ 	.byte	0x04, 0x28
        /*008e*/ 	.short	(.L_112 - .L_111)


	//   ....[0]....
.L_111:
        /*0090*/ 	.word	0x00003030


	//   ....[1]....
        /*0094*/ 	.word	0x00003060


	//   ....[2]....
        /*0098*/ 	.word	0x00003080


	//   ....[3]....
        /*009c*/ 	.word	0x000030a0


	//   ....[4]....
        /*00a0*/ 	.word	0x000030c0


	//----- nvinfo : EIATTR_VRC_CTA_INIT_COUNT
	.align		4
.L_112:
        /*00a4*/ 	.byte	0x02, 0x4a
	.zero		1
	.zero		1


	//----- nvinfo : EIATTR_EXIT_INSTR_OFFSETS
	.align		4
        /*00a8*/ 	.byte	0x04, 0x1c
        /*00aa*/ 	.short	(.L_114 - .L_113)


	//   ....[0]....
.L_113:
        /*00ac*/ 	.word	0x00000070


	//   ....[1]....
        /*00b0*/ 	.word	0x000030d0


	//   ....[2]....
        /*00b4*/ 	.word	0x00003120


	//----- nvinfo : EIATTR_CRS_STACK_SIZE
	.align		4
.L_114:
        /*00b8*/ 	.byte	0x04, 0x1e
        /*00ba*/ 	.short	(.L_116 - .L_115)
.L_115:
        /*00bc*/ 	.word	0x00000000


	//----- nvinfo : EIATTR_CBANK_PARAM_SIZE
	.align		4
.L_116:
        /*00c0*/ 	.byte	0x03, 0x19
        /*00c2*/ 	.short	0x0024


	//----- nvinfo : EIATTR_PARAM_CBANK
	.align		4
        /*00c4*/ 	.byte	0x04, 0x0a
        /*00c6*/ 	.short	(.L_118 - .L_117)
	.align		4
.L_117:
        /*00c8*/ 	.word	index@(.nv.constant0._Z30knowledge_graph_similarity_fp8PKhPKjPfjjj)
        /*00cc*/ 	.short	0x0380
        /*00ce*/ 	.short	0x0024


	//----- nvinfo : EIATTR_SW_WAR
	.align		4
.L_118:
        /*00d0*/ 	.byte	0x04, 0x36
        /*00d2*/ 	.short	(.L_120 - .L_119)
.L_119:
        /*00d4*/ 	.word	0x00000008
.L_120:


//--------------------- .nv.info._Z24cluster_evolution_kernelPfS_jjj --------------------------
	.section	.nv.info._Z24cluster_evolution_kernelPfS_jjj,"",@"SHT_CUDA_INFO"
	.sectionflags	@""
	.align	4


	//----- nvinfo : EIATTR_CUDA_API_VERSION
	.align		4
        /*0000*/ 	.byte	0x04, 0x37
        /*0002*/ 	.short	(.L_122 - .L_121)
.L_121:
        /*0004*/ 	.word	0x00000082


	//----- nvinfo : EIATTR_KPARAM_INFO
	.align		4
.L_122:
        /*0008*/ 	.byte	0x04, 0x17
        /*000a*/ 	.short	(.L_124 - .L_123)
.L_123:
        /*000c*/ 	.word	0x00000000
        /*0010*/ 	.short	0x0004
        /*0012*/ 	.short	0x0018
        /*0014*/ 	.byte	0x00, 0xf0, 0x11, 0x00


	//----- nvinfo : EIATTR_KPARAM_INFO
	.align		4
.L_124:
        /*0018*/ 	.byte	0x04, 0x17
        /*001a*/ 	.short	(.L_126 - .L_125)
.L_125:
        /*001c*/ 	.word	0x00000000
        /*0020*/ 	.short	0x0003
        /*0022*/ 	.short	0x0014
        /*0024*/ 	.byte	0x00, 0xf0, 0x11, 0x00


	//----- nvinfo : EIATTR_KPARAM_INFO
	.align		4
.L_126:
        /*0028*/ 	.byte	0x04, 0x17
        /*002a*/ 	.short	(.L_128 - .L_127)
.L_127:
        /*002c*/ 	.word	0x00000000
        /*0030*/ 	.short	0x0002
        /*0032*/ 	.short	0x0010
        /*0034*/ 	.byte	0x00, 0xf0, 0x11, 0x00


	//----- nvinfo : EIATTR_KPARAM_INFO
	.align		4
.L_128:
        /*0038*/ 	.byte	0x04, 0x17
        /*003a*/ 	.short	(.L_130 - .L_129)
.L_129:
        /*003c*/ 	.word	0x00000000
        /*0040*/ 	.short	0x0001
        /*0042*/ 	.short	0x0008
        /*0044*/ 	.byte	0x00, 0xf5, 0x21, 0x00


	//----- nvinfo : EIATTR_KPARAM_INFO
	.align		4
.L_130:
        /*0048*/ 	.byte	0x04, 0x17
        /*004a*/ 	.short	(.L_132 - .L_131)
.L_131:
        /*004c*/ 	.word	0x00000000
        /*0050*/ 	.short	0x0000
        /*0052*/ 	.short	0x0000
        /*0054*/ 	.byte	0x00, 0xf5, 0x21, 0x00


	//----- nvinfo : EIATTR_EXPLICIT_CLUSTER
	.align		4
.L_132:
        /*0058*/ 	.byte	0x01, 0x3e
	.zero		2


	//----- nvinfo : EIATTR_CTA_PER_CLUSTER
	.align		4
        /*005c*/ 	.byte	0x04, 0x3d
        /*005e*/ 	.short	(.L_134 - .L_133)
.L_133:
        /*0060*/ 	.word	0x00000004
        /*0064*/ 	.word	0x00000002
        /*0068*/ 	.word	0x00000001


	//----- nvinfo : EIATTR_SPARSE_MMA_MASK
	.align		4
.L_134:
        /*006c*/ 	.byte	0x03, 0x50
        /*006e*/ 	.short	0x0000


	//----- nvinfo : EIATTR_MAXREG_COUNT
	.align		4
        /*0070*/ 	.byte	0x03, 0x1b
        /*0072*/ 	.short	0x00ff


	//----- nvinfo : EIATTR_NUM_BARRIERS
	.align		4
        /*0074*/ 	.byte	0x02, 0x4c
        /*0076*/ 	.byte	0x01
	.zero		1


	//----- nvinfo : EIATTR_MERCURY_ISA_VERSION
	.align		4
        /*0078*/ 	.byte	0x03, 0x5f
        /*007a*/ 	.short	0x0101


	//----- nvinfo : EIATTR_COOP_GROUP_MASK_REGIDS
	.align		4
        /*007c*/ 	.byte	0x04, 0x29
        /*007e*/ 	.short	(.L_136 - .L_135)


	//   ....[0]....
.L_135:
        /*0080*/ 	.word	0xffffffff


	//   ....[1]....
        /*0084*/ 	.word	0xffffffff


	//   ....[2]....
        /*0088*/ 	.word	0xffffffff


	//   ....[3]....
        /*008c*/ 	.word	0xffffffff


	//   ....[4]....
        /*0090*/ 	.word	0xffffffff


	//----- nvinfo : EIATTR_COOP_GROUP_INSTR_OFFSETS
	.align		4
.L_136:
        /*0094*/ 	.byte	0x04, 0x28
        /*0096*/ 	.short	(.L_138 - .L_137)


	//   ....[0]....
.L_137:
        /*0098*/ 	.word	0x00000220


	//   ....[1]....
        /*009c*/ 	.word	0x00000570


	//   ....[2]....
        /*00a0*/ 	.word	0x00000680


	//   ....[3]....
        /*00a4*/ 	.word	0x00001140


	//   ....[4]....
        /*00a8*/ 	.word	0x000011d0


	//----- nvinfo : EIATTR_VRC_CTA_INIT_COUNT
	.align		4
.L_138:
        /*00ac*/ 	.byte	0x02, 0x4a
	.zero		1
	.zero		1


	//----- nvinfo : EIATTR_EXIT_INSTR_OFFSETS
	.align		4
        /*00b0*/ 	.byte	0x04, 0x1c
        /*00b2*/ 	.short	(.L_140 - .L_139)


	//   ....[0]....
.L_139:
        /*00b4*/ 	.word	0x00000230


	//   ....[1]....
        /*00b8*/ 	.word	0x000011f0


	//----- nvinfo : EIATTR_CRS_STACK_SIZE
	.align		4
.L_140:
        /*00bc*/ 	.byte	0x04, 0x1e
        /*00be*/ 	.short	(.L_142 - .L_141)
.L_141:
        /*00c0*/ 	.word	0x00000000


	//----- nvinfo : EIATTR_CBANK_PARAM_SIZE
	.align		4
.L_142:
        /*00c4*/ 	.byte	0x03, 0x19
        /*00c6*/ 	.short	0x001c


	//----- nvinfo : EIATTR_PARAM_CBANK
	.align		4
        /*00c8*/ 	.byte	0x04, 0x0a
        /*00ca*/ 	.short	(.L_144 - .L_143)
	.align		4
.L_143:
        /*00cc*/ 	.word	index@(.nv.constant0._Z24cluster_evolution_kernelPfS_jjj)
        /*00d0*/ 	.short	0x0380
        /*00d2*/ 	.short	0x001c


	//----- nvinfo : EIATTR_SW_WAR
	.align		4
.L_144:
        /*00d4*/ 	.byte	0x04, 0x36
        /*00d6*/ 	.short	(.L_146 - .L_145)
.L_145:
        /*00d8*/ 	.word	0x00000008
.L_146:


//--------------------- .nv.info._Z28tensor_core_fitness_eval_fp8PKhS0_Pfjjj --------------------------
	.section	.nv.info._Z28tensor_core_fitness_eval_fp8PKhS0_Pfjjj,"",@"SHT_CUDA_INFO"
	.sectionflags	@""
	.align	4


	//----- nvinfo : EIATTR_CUDA_API_VERSION
	.align		4
        /*0000*/ 	.byte	0x04, 0x37
        /*0002*/ 	.short	(.L_148 - .L_147)
.L_147:
        /*0004*/ 	.word	0x00000082


	//----- nvinfo : EIATTR_KPARAM_INFO
	.align		4
.L_148:
        /*0008*/ 	.byte	0x04, 0x17
        /*000a*/ 	.short	(.L_150 - .L_149)
.L_149:
        /*000c*/ 	.word	0x00000000
        /*0010*/ 	.short	0x0005
        /*0012*/ 	.short	0x0020
        /*0014*/ 	.byte	0x00, 0xf0, 0x11, 0x00


	//----- nvinfo : EIATTR_KPARAM_INFO
	.align		4
.L_150:
        /*0018*/ 	.byte	0x04, 0x17
        /*001a*/ 	.short	(.L_152 - .L_151)
.L_151:
        /*001c*/ 	.word	0x00000000
        /*0020*/ 	.short	0x0004
        /*0022*/ 	.short	0x001c
        /*0024*/ 	.byte	0x00, 0xf0, 0x11, 0x00


	//----- nvinfo : EIATTR_KPARAM_INFO
	.align		4
.L_152:
        /*0028*/ 	.byte	0x04, 0x17
        /*002a*/ 	.short	(.L_154 - .L_153)
.L_153:
        /*002c*/ 	.word	0x00000000
        /*0030*/ 	.short	0x0003
        /*0032*/ 	.short	0x0018
        /*0034*/ 	.byte	0x00, 0xf0, 0x11, 0x00


	//----- nvinfo : EIATTR_KPARAM_INFO
	.align		4
.L_154:
        /*0038*/ 	.byte	0x04, 0x17
        /*003a*/ 	.short	(.L_156 - .L_155)
.L_155:
        /*003c*/ 	.word	0x00000000
        /*0040*/ 	.short	0x0002
        /*0042*/ 	.short	0x0010
        /*0044*/ 	.byte	0x00, 0xf5, 0x21, 0x00


	//----- nvinfo : EIATTR_KPARAM_INFO
	.align		4
.L_156:
        /*0048*/ 	.byte	0x04, 0x17
        /*004a*/ 	.short	(.L_158 - .L_157)
.L_157:
        /*004c*/ 	.word	0x00000000
        /*0050*/ 	.short	0x0001
        /*0052*/ 	.short	0x0008
        /*0054*/ 	.byte	0x00, 0xf5, 0x21, 0x00


	//----- nvinfo : EIATTR_KPARAM_INFO
	.align		4
.L_158:
        /*0058*/ 	.byte	0x04, 0x17
        /*005a*/ 	.short	(.L_160 - .L_159)
.L_159:
        /*005c*/ 	.word	0x00000000
        /*0060*/ 	.short	0x0000
        /*0062*/ 	.short	0x0000
        /*0064*/ 	.byte	0x00, 0xf5, 0x21, 0x00


	//----- nvinfo : EIATTR_SPARSE_MMA_MASK
	.align		4
.L_160:
        /*0068*/ 	.byte	0x03, 0x50
        /*006a*/ 	.short	0x0000


	//----- nvinfo : EIATTR_MAXREG_COUNT
	.align		4
        /*006c*/ 	.byte	0x03, 0x1b
        /*006e*/ 	.short	0x00ff


	//----- nvinfo : EIATTR_MERCURY_ISA_VERSION
	.align		4
        /*0070*/ 	.byte	0x03, 0x5f
        /*0072*/ 	.short	0x0101


	//----- nvinfo : EIATTR_VRC_CTA_INIT_COUNT
	.align		4
        /*0074*/ 	.byte	0x02, 0x4a
	.zero		1
	.zero		1


	//----- nvinfo : EIATTR_EXIT_INSTR_OFFSETS
	.align		4
        /*0078*/ 	.byte	0x04, 0x1c
        /*007a*/ 	.short	(.L_162 - .L_161)


	//   ....[0]....
.L_161:
        /*007c*/ 	.word	0x000000d0


	//----- nvinfo : EIATTR_CBANK_PARAM_SIZE
	.align		4
.L_162:
        /*0080*/ 	.byte	0x03, 0x19
        /*0082*/ 	.short	0x0024


	//----- nvinfo : EIATTR_PARAM_CBANK
	.align		4
        /*0084*/ 	.byte	0x04, 0x0a
        /*0086*/ 	.short	(.L_164 - .L_163)
	.align		4
.L_163:
        /*0088*/ 	.word	index@(.nv.constant0._Z28tensor_core_fitness_eval_fp8PKhS0_Pfjjj)
        /*008c*/ 	.short	0x0380
        /*008e*/ 	.short	0x0024


	//----- nvinfo : EIATTR_SW_WAR
	.align		4
.L_164:
        /*0090*/ 	.byte	0x04, 0x36
        /*0092*/ 	.short	(.L_166 - .L_165)
.L_165:
        /*0094*/ 	.word	0x00000008
.L_166:


//--------------------- .nv.callgraph             --------------------------
	.section	.nv.callgraph,"",@"SHT_CUDA_CALLGRAPH"
	.align	4
	.sectionentsize	8
	.align		4
        /*0000*/ 	.word	0x00000000
	.align		4
        /*0004*/ 	.word	0xffffffff
	.align		4
        /*0008*/ 	.word	0x00000000
	.align		4
        /*000c*/ 	.word	0xfffffffe
	.align		4
        /*0010*/ 	.word	0x00000000
	.align		4
        /*0014*/ 	.word	0xfffffffd
	.align		4
        /*0018*/ 	.word	0x00000000
	.align		4
        /*001c*/ 	.word	0xfffffffc


//--------------------- .nv.constant4             --------------------------
	.section	.nv.constant4,"a",@progbits
	.align	8
	.align		8
.nv.constant4:
        /*0000*/ 	.dword	precalc_xorwow_matrix
	.align		8
        /*0008*/ 	.dword	precalc_xorwow_offset_matrix
	.align		8
        /*0010*/ 	.dword	mrg32k3aM1
	.align		8
        /*0018*/ 	.dword	mrg32k3aM2
	.align		8
        /*0020*/ 	.dword	mrg32k3aM1SubSeq
	.align		8
        /*0028*/ 	.dword	mrg32k3aM2SubSeq
	.align		8
        /*0030*/ 	.dword	mrg32k3aM1Seq
	.align		8
        /*0038*/ 	.dword	mrg32k3aM2Seq


//--------------------- .nv.constant3             --------------------------
	.section	.nv.constant3,"a",@progbits
	.align	8
.nv.constant3:
	.type		__cr_lgamma_table,@object
	.size		__cr_lgamma_table,(.L_8 - __cr_lgamma_table)
__cr_lgamma_table:
        /*0000*/ 	.byte	0x00, 0x00, 0x00, 0x00, 0x00, 0x00, 0x00, 0x00, 0x00, 0x00, 0x00, 0x00, 0x00, 0x00, 0x00, 0x00
        /*0010*/ 	.byte	0xef, 0x39, 0xfa, 0xfe, 0x42, 0x2e, 0xe6, 0x3f, 0x02, 0x20, 0x2a, 0xfa, 0x0b, 0xab, 0xfc, 0x3f
        /*0020*/ 	.byte	0xf9, 0x2c, 0x92, 0x7c, 0xa7, 0x6c, 0x09, 0x40, 0xc9, 0x79, 0x44, 0x3c, 0x64, 0x26, 0x13, 0x40
        /*0030*/ 	.byte	0xca, 0x01, 0xcf, 0x3a, 0x27, 0x51, 0x1a, 0x40, 0x30, 0xcc, 0x2d, 0xf3, 0xe1, 0x0c, 0x21, 0x40
        /*0040*/ 	.byte	0x0d, 0xb7, 0xfc, 0x82, 0x8e, 0x35, 0x25, 0x40
.L_8:


//--------------------- .nv.constant2._Z24convert_precision_kernelPKvPvjii --------------------------
	.section	.nv.constant2._Z24convert_precision_kernelPKvPvjii,"a",@progbits
	.sectionflags	@""
	.align	4
.nv.constant2._Z24convert_precision_kernelPKvPvjii:
        /*0000*/ 	.byte	0x70, 0x01, 0x00, 0x00, 0x20, 0x01, 0x00, 0x00, 0x40, 0x05, 0x00, 0x00, 0xa0, 0x03, 0x00, 0x00
        /*0010*/ 	.byte	0xf0, 0x03, 0x00, 0x00, 0x20, 0x02, 0x00, 0x00, 0x40, 0x05, 0x00, 0x00, 0x10, 0x06, 0x00, 0x00
        /*0020*/ 	.byte	0xc0, 0x05, 0x00, 0x00, 0x90, 0x08, 0x00, 0x00, 0x80, 0x07, 0x00, 0x00, 0xd0, 0x07, 0x00, 0x00
        /*0030*/ 	.byte	0xb0, 0x06, 0x00, 0x00, 0x90, 0x08, 0x00, 0x00


//--------------------- .text._Z31optimized_evolution_tensor_corePhPfS_jjffP17curandStateXORWOW --------------------------
	.section	.text._Z31optimized_evolution_tensor_corePhPfS_jjffP17curandStateXORWOW,"ax",@progbits
	.align	128
        .global         _Z31optimized_evolution_tensor_corePhPfS_jjffP17curandStateXORWOW
        .type           _Z31optimized_evolution_tensor_corePhPfS_jjffP17curandStateXORWOW,@function
        .size           _Z31optimized_evolution_tensor_corePhPfS_jjffP17curandStateXORWOW,(.L_x_166 - _Z31optimized_evolution_tensor_corePhPfS_jjffP17curandStateXORWOW)
        .other          _Z31optimized_evolution_tensor_corePhPfS_jjffP17curandStateXORWOW,@"STO_CUDA_ENTRY STV_DEFAULT"
_Z31optimized_evolution_tensor_corePhPfS_jjffP17curandStateXORWOW:
.text._Z31optimized_evolution_tensor_corePhPfS_jjffP17curandStateXORWOW:
[----:B------:R-:W-:Y:S01]  /*0000*/  LDC R1, c[0x0][0x37c] ;  /* 0x0000df00ff017b82 */ /* 0x000fe20000000800 */
[----:B------:R-:W0:Y:S07]  /*0010*/  S2R R0, SR_TID.X ;  /* 0x0000000000007919 */ /* 0x000e2e0000002100 */
[----:B------:R-:W0:Y:S01]  /*0020*/  S2UR UR4, SR_CTAID.X ;  /* 0x00000000000479c3 */ /* 0x000e220000002500 */
[----:B------:R-:W1:Y:S07]  /*0030*/  LDCU UR5, c[0x0][0x398] ;  /* 0x00007300ff0577ac */ /* 0x000e6e0008000800 */
[----:B------:R-:W0:Y:S02]  /*0040*/  LDC R3, c[0x0][0x360] ;  /* 0x0000d800ff037b82 */ /* 0x000e240000000800 */
[----:B0-----:R-:W-:Y:S01]  /*0050*/  IMAD R3, R3, UR4, R0 ;  /* 0x0000000403037c24 */ /* 0x001fe2000f8e0200 */
[----:B-1----:R-:W-:-:S04]  /*0060*/  USHF.R.U32.HI UR4, URZ, 0x1, UR5 ;  /* 0x00000001ff047899 */ /* 0x002fc80008011605 */
[----:B------:R-:W-:-:S04]  /*0070*/  SHF.R.S32.HI R4, RZ, 0x1f, R3 ;  /* 0x0000001fff047819 */ /* 0x000fc80000011403 */
[----:B------:R-:W-:-:S04]  /*0080*/  LEA.HI R4, R4, R3, RZ, 0x5 ;  /* 0x0000000304047211 */ /* 0x000fc800078f28ff */
[----:B------:R-:W-:-:S04]  /*0090*/  SHF.R.S32.HI R2, RZ, 0x5, R4 ;  /* 0x00000005ff027819 */ /* 0x000fc80000011404 */
[----:B------:R-:W-:-:S13]  /*00a0*/  ISETP.GE.U32.AND P0, PT, R2, UR4, PT ;  /* 0x0000000402007c0c */ /* 0x000fda000bf06070 */
[----:B------:R-:W-:Y:S05]  /*00b0*/  @P0 EXIT ;  /* 0x000000000000094d */ /* 0x000fea0003800000 */
[----:B------:R-:W0:Y:S01]  /*00c0*/  LDC.64 R16, c[0x0][0x3a8] ;  /* 0x0000ea00ff107b82 */ /* 0x000e220000000a00 */
[----:B------:R-:W1:Y:S01]  /*00d0*/  LDCU.64 UR6, c[0x0][0x358] ;  /* 0x00006b00ff0677ac */ /* 0x000e620008000a00 */
[----:B------:R-:W2:Y:S01]  /*00e0*/  I2F.U32.RP R10, UR5 ;  /* 0x00000005000a7d06 */ /* 0x000ea20008209000 */
[----:B------:R-:W-:Y:S01]  /*00f0*/  LOP3.LUT R4, R4, 0xffffffe0, RZ, 0xc0, !PT ;  /* 0xffffffe004047812 */ /* 0x000fe200078ec0ff */
[----:B------:R-:W3:Y:S01]  /*0100*/  LDCU UR14, c[0x0][0x39c] ;  /* 0x00007380ff0e77ac */ /* 0x000ee20008000800 */
[----:B------:R-:W4:Y:S01]  /*0110*/  LDCU UR10, c[0x0][0x3a4] ;  /* 0x00007480ff0a77ac */ /* 0x000f220008000800 */
[----:B------:R-:W0:Y:S01]  /*0120*/  LDCU UR11, c[0x0][0x3a0] ;  /* 0x00007400ff0b77ac */ /* 0x000e220008000800 */
[----:B------:R-:W0:Y:S01]  /*0130*/  LDCU.64 UR8, c[0x0][0x380] ;  /* 0x00007000ff0877ac */ /* 0x000e220008000a00 */
[----:B------:R-:W0:Y:S02]  /*0140*/  LDCU.64 UR12, c[0x0][0x390] ;  /* 0x00007200ff0c77ac */ /* 0x000e240008000a00 */
[----:B0-----:R-:W-:-:S05]  /*0150*/  IMAD.WIDE.U32 R16, R2, 0x30, R16 ;  /* 0x0000003002107825 */ /* 0x001fca00078e0010 */
[----:B-1----:R-:W3:Y:S04]  /*0160*/  LDG.E.64 R8, desc[UR6][R16.64] ;  /* 0x0000000610087981 */ /* 0x002ee8000c1e1b00 */
[----:B------:R-:W4:Y:S04]  /*0170*/  LDG.E.64 R18, desc[UR6][R16.64+0x10] ;  /* 0x0000100610127981 */ /* 0x000f28000c1e1b00 */
[----:B------:R-:W4:Y:S01]  /*0180*/  LDG.E.64 R20, desc[UR6][R16.64+0x8] ;  /* 0x0000080610147981 */ /* 0x000f22000c1e1b00 */
[----:B--2---:R-:W0:Y:S03]  /*0190*/  MUFU.RCP R10, R10 ;  /* 0x0000000a000a7308 */ /* 0x004e260000001000 */
[----:B------:R-:W5:Y:S01]  /*01a0*/  LDG.E.64 R12, desc[UR6][R16.64+0x18] ;  /* 0x00001806100c7981 */ /* 0x000f62000c1e1b00 */
[----:B0-----:R-:W-:-:S06]  /*01b0*/  VIADD R7, R10, 0xffffffe ;  /* 0x0ffffffe0a077836 */ /* 0x001fcc0000000000 */
[----:B------:R-:W0:Y:S02]  /*01c0*/  F2I.FTZ.U32.TRUNC.NTZ R7, R7 ;  /* 0x0000000700077305 */ /* 0x000e24000021f000 */
[----:B0-----:R-:W-:-:S05]  /*01d0*/  IADD3 R11, PT, PT, RZ, -R7, RZ ;  /* 0x80000007ff0b7210 */ /* 0x001fca0007ffe0ff */
[----:B------:R-:W-:Y:S01]  /*01e0*/  IMAD R11, R11, UR5, RZ ;  /* 0x000000050b0b7c24 */ /* 0x000fe2000f8e02ff */
[----:B---3--:R-:W-:-:S04]  /*01f0*/  SHF.R.U32.HI R0, RZ, 0x2, R9 ;  /* 0x00000002ff007819 */ /* 0x008fc80000011609 */
[----:B------:R-:W-:Y:S01]  /*0200*/  LOP3.LUT R0, R0, R9, RZ, 0x3c, !PT ;  /* 0x0000000900007212 */ /* 0x000fe200078e3cff */
[----:B----4-:R-:W-:Y:S01]  /*0210*/  IMAD.SHL.U32 R6, R19, 0x10, RZ ;  /* 0x0000001013067824 */ /* 0x010fe200078e00ff */
[----:B------:R-:W-:-:S03]  /*0220*/  SHF.R.U32.HI R9, RZ, 0x2, R20 ;  /* 0x00000002ff097819 */ /* 0x000fc60000011614 */
[----:B------:R-:W-:Y:S01]  /*0230*/  IMAD.SHL.U32 R5, R0, 0x2, RZ ;  /* 0x0000000200057824 */ /* 0x000fe200078e00ff */
[----:B------:R-:W-:Y:S01]  /*0240*/  LOP3.LUT R9, R9, R20, RZ, 0x3c, !PT ;  /* 0x0000001409097212 */ /* 0x000fe200078e3cff */
[----:B------:R-:W-:-:S03]  /*0250*/  VIADD R20, R8, 0xb0f8a ;  /* 0x000b0f8a08147836 */ /* 0x000fc60000000000 */
[----:B------:R-:W-:Y:S01]  /*0260*/  LOP3.LUT R5, R19, R6, R5, 0x96, !PT ;  /* 0x0000000613057212 */ /* 0x000fe200078e9605 */
[----:B------:R-:W-:-:S03]  /*0270*/  IMAD.SHL.U32 R6, R9, 0x2, RZ ;  /* 0x0000000209067824 */ /* 0x000fc600078e00ff */
[----:B------:R-:W-:-:S04]  /*0280*/  LOP3.LUT R5, R5, R0, RZ, 0x3c, !PT ;  /* 0x0000000005057212 */ /* 0x000fc800078e3cff */
[----:B------:R-:W-:Y:S01]  /*0290*/  IADD3 R8, PT, PT, R8, 0x587c5, R5 ;  /* 0x000587c508087810 */ /* 0x000fe20007ffe005 */
[----:B------:R-:W-:-:S05]  /*02a0*/  IMAD.SHL.U32 R0, R5, 0x10, RZ ;  /* 0x0000001005007824 */ /* 0x000fca00078e00ff */
[----:B------:R-:W-:Y:S01]  /*02b0*/  LOP3.LUT R0, R9, R6, R0, 0x96, !PT ;  /* 0x0000000609007212 */ /* 0x000fe200078e9600 */
[----:B------:R-:W-:-:S03]  /*02c0*/  HFMA2 R6, -RZ, RZ, 0, 0 ;  /* 0x00000000ff067431 */ /* 0x000fc600000001ff */
[----:B------:R-:W-:Y:S02]  /*02d0*/  LOP3.LUT R9, R0, R5, RZ, 0x3c, !PT ;  /* 0x0000000500097212 */ /* 0x000fe400078e3cff */
[----:B------:R-:W-:-:S04]  /*02e0*/  IMAD.HI.U32 R7, R7, R11, R6 ;  /* 0x0000000b07077227 */ /* 0x000fc800078e0006 */
[----:B------:R-:W-:Y:S02]  /*02f0*/  IMAD.IADD R6, R9, 0x1, R20 ;  /* 0x0000000109067824 */ /* 0x000fe400078e0214 */
[----:B------:R-:W-:-:S04]  /*0300*/  IMAD.HI.U32 R0, R7, R8, RZ ;  /* 0x0000000807007227 */ /* 0x000fc800078e00ff */
[----:B------:R-:W-:-:S04]  /*0310*/  IMAD.HI.U32 R7, R7, R6, RZ ;  /* 0x0000000607077227 */ /* 0x000fc800078e00ff */
[----:B------:R-:W-:Y:S02]  /*0320*/  IMAD.MOV R11, RZ, RZ, -R0 ;  /* 0x000000ffff0b7224 */ /* 0x000fe400078e0a00 */
[----:B------:R-:W-:Y:S02]  /*0330*/  IMAD.MOV R7, RZ, RZ, -R7 ;  /* 0x000000ffff077224 */ /* 0x000fe400078e0a07 */
[----:B------:R-:W-:Y:S01]  /*0340*/  IMAD R8, R11, UR5, R8 ;  /* 0x000000050b087c24 */ /* 0x000fe2000f8e0208 */
[----:B------:R-:W-:Y:S01]  /*0350*/  LOP3.LUT R11, RZ, UR5, RZ, 0x33, !PT ;  /* 0x00000005ff0b7c12 */ /* 0x000fe2000f8e33ff */
[----:B------:R-:W-:Y:S02]  /*0360*/  IMAD R0, R7, UR5, R6 ;  /* 0x0000000507007c24 */ /* 0x000fe4000f8e0206 */
[----:B------:R-:W0:Y:S01]  /*0370*/  LDC.64 R6, c[0x0][0x388] ;  /* 0x0000e200ff067b82 */ /* 0x000e220000000a00 */
[----:B------:R-:W-:Y:S02]  /*0380*/  ISETP.GE.U32.AND P0, PT, R8, UR5, PT ;  /* 0x0000000508007c0c */ /* 0x000fe4000bf06070 */
[----:B------:R-:W-:-:S11]  /*0390*/  ISETP.GE.U32.AND P1, PT, R0, UR5, PT ;  /* 0x0000000500007c0c */ /* 0x000fd6000bf26070 */
[----:B------:R-:W-:Y:S02]  /*03a0*/  @P0 IADD3 R8, PT, PT, R8, -UR5, RZ ;  /* 0x8000000508080c10 */ /* 0x000fe4000fffe0ff */
[----:B------:R-:W-:Y:S01]  /*03b0*/  @P1 VIADD R0, R0, -UR5 ;  /* 0x8000000500001c36 */ /* 0x000fe20008000000 */
[----:B------:R-:W-:Y:S02]  /*03c0*/  ISETP.NE.U32.AND P1, PT, RZ, UR5, PT ;  /* 0x00000005ff007c0c */ /* 0x000fe4000bf25070 */
[----:B------:R-:W-:Y:S02]  /*03d0*/  ISETP.GE.U32.AND P0, PT, R8, UR5, PT ;  /* 0x0000000508007c0c */ /* 0x000fe4000bf06070 */
[----:B------:R-:W-:-:S11]  /*03e0*/  ISETP.GE.U32.AND P2, PT, R0, UR5, PT ;  /* 0x0000000500007c0c */ /* 0x000fd6000bf46070 */
[----:B------:R-:W-:Y:S02]  /*03f0*/  @P0 VIADD R8, R8, -UR5 ;  /* 0x8000000508080c36 */ /* 0x000fe40008000000 */
[----:B------:R-:W-:Y:S01]  /*0400*/  @P2 VIADD R0, R0, -UR5 ;  /* 0x8000000500002c36 */ /* 0x000fe20008000000 */
[----:B------:R-:W1:Y:S02]  /*0410*/  LDCU UR5, c[0x0][0x39c] ;  /* 0x00007380ff0577ac */ /* 0x000e640008000800 */
[C---:B------:R-:W-:Y:S02]  /*0420*/  SEL R15, R11.reuse, R8, !P1 ;  /* 0x000000080b0f7207 */ /* 0x040fe40004800000 */
[----:B------:R-:W-:Y:S02]  /*0430*/  SEL R8, R11, R0, !P1 ;  /* 0x000000000b087207 */ /* 0x000fe40004800000 */
[----:B------:R-:W5:Y:S01]  /*0440*/  LDG.E R0, desc[UR6][R16.64+0x20] ;  /* 0x0000200610007981 */ /* 0x000f62000c1e1900 */
[----:B0-----:R-:W-:-:S03]  /*0450*/  IMAD.WIDE R22, R15, 0x4, R6 ;  /* 0x000000040f167825 */ /* 0x001fc600078e0206 */
[----:B------:R-:W5:Y:S01]  /*0460*/  LDG.E.64 R10, desc[UR6][R16.64+0x28] ;  /* 0x00002806100a7981 */ /* 0x000f62000c1e1b00 */
[----:B------:R-:W-:-:S03]  /*0470*/  IMAD.WIDE R6, R8, 0x4, R6 ;  /* 0x0000000408067825 */ /* 0x000fc600078e0206 */
[----:B------:R-:W2:Y:S04]  /*0480*/  LDG.E R22, desc[UR6][R22.64] ;  /* 0x0000000616167981 */ /* 0x000ea8000c1e1900 */
[----:B------:R0:W2:Y:S02]  /*0490*/  LDG.E R7, desc[UR6][R6.64] ;  /* 0x0000000606077981 */ /* 0x0000a4000c1e1900 */
[----:B0-----:R-:W-:-:S04]  /*04a0*/  IADD3 R6, PT, PT, R3, -R4, RZ ;  /* 0x8000000403067210 */ /* 0x001fc80007ffe0ff */
[----:B-1----:R-:W-:Y:S01]  /*04b0*/  ISETP.GE.U32.AND P1, PT, R6, UR5, PT ;  /* 0x0000000506007c0c */ /* 0x002fe2000bf26070 */
[----:B------:R-:W-:Y:S01]  /*04c0*/  BSSY.RECONVERGENT B1, `(.L_x_0) ;  /* 0x00000c2000017945 */ /* 0x000fe20003800200 */
[----:B--2---:R-:W-:-:S04]  /*04d0*/  FSETP.GT.AND P0, PT, R7, R22, PT ;  /* 0x000000160700720b */ /* 0x004fc80003f04000 */
[----:B------:R-:W-:Y:S02]  /*04e0*/  SEL R23, R8, R15, P0 ;  /* 0x0000000f08177207 */ /* 0x000fe40000000000 */
[----:B------:R-:W-:Y:S01]  /*04f0*/  SEL R7, R15, R8, P0 ;  /* 0x000000080f077207 */ /* 0x000fe20000000000 */
[----:B------:R-:W-:-:S04]  /*0500*/  IMAD.MOV.U32 R8, RZ, RZ, R5 ;  /* 0x000000ffff087224 */ /* 0x000fc800078e0005 */
[----:B------:R-:W-:Y:S05]  /*0510*/  @P1 BRA `(.L_x_1) ;  /* 0x0000000800f01947 */ /* 0x000fea0003800000 */
[----:B------:R-:W-:Y:S02]  /*0520*/  IMAD R5, R2, UR5, RZ ;  /* 0x0000000502057c24 */ /* 0x000fe4000f8e02ff */
[----:B------:R-:W-:Y:S02]  /*0530*/  IMAD R22, R23, UR5, R6 ;  /* 0x0000000517167c24 */ /* 0x000fe4000f8e0206 */
[----:B------:R-:W-:Y:S01]  /*0540*/  IMAD.MOV.U32 R3, RZ, RZ, R8 ;  /* 0x000000ffff037224 */ /* 0x000fe200078e0008 */
[----:B------:R-:W-:Y:S01]  /*0550*/  LEA R15, R5, UR5, 0x1 ;  /* 0x00000005050f7c11 */ /* 0x000fe2000f8e08ff */
[--C-:B------:R-:W-:Y:S02]  /*0560*/  IMAD R7, R7, UR5, R6.reuse ;  /* 0x0000000507077c24 */ /* 0x100fe4000f8e0206 */
[----:B------:R-:W-:Y:S01]  /*0570*/  IMAD R23, R5, 0x2, R6 ;  /* 0x0000000205177824 */ /* 0x000fe200078e0206 */
[----:B------:R-:W-:-:S07]  /*0580*/  IADD3 R26, PT, PT, R6, R15, RZ ;  /* 0x0000000f061a7210 */ /* 0x000fce0007ffe0ff */
.L_x_11:
[----:B------:R-:W-:Y:S01]  /*0590*/  SHF.R.U32.HI R2, RZ, 0x2, R21 ;  /* 0x00000002ff027819 */ /* 0x000fe20000011615 */
[----:B------:R-:W-:Y:S01]  /*05a0*/  IMAD.SHL.U32 R4, R9, 0x10, RZ ;  /* 0x0000001009047824 */ /* 0x000fe200078e00ff */
[----:B------:R-:W-:Y:S01]  /*05b0*/  IADD3 R24, P1, PT, R22, UR8, RZ ;  /* 0x0000000816187c10 */ /* 0x000fe2000ff3e0ff */
[----:B------:R-:W-:Y:S01]  /*05c0*/  VIADD R27, R20, 0x587c5 ;  /* 0x000587c5141b7836 */ /* 0x000fe20000000000 */
[----:B------:R-:W-:-:S03]  /*05d0*/  LOP3.LUT R2, R2, R21, RZ, 0x3c, !PT ;  /* 0x0000001502027212 */ /* 0x000fc600078e3cff */
[----:B------:R-:W-:Y:S02]  /*05e0*/  IMAD.X R25, RZ, RZ, UR9, P1 ;  /* 0x00000009ff197e24 */ /* 0x000fe400088e06ff */
[----:B------:R-:W-:-:S05]  /*05f0*/  IMAD.SHL.U32 R5, R2, 0x2, RZ ;  /* 0x0000000202057824 */ /* 0x000fca00078e00ff */
[----:B------:R-:W-:Y:S01]  /*0600*/  LOP3.LUT R5, R9, R4, R5, 0x96, !PT ;  /* 0x0000000409057212 */ /* 0x000fe200078e9605 */
[----:B------:R-:W-:-:S03]  /*0610*/  IMAD.MOV.U32 R4, RZ, RZ, 0x2f800000 ;  /* 0x2f800000ff047424 */ /* 0x000fc600078e00ff */
[----:B------:R-:W-:-:S04]  /*0620*/  LOP3.LUT R5, R5, R2, RZ, 0x3c, !PT ;  /* 0x0000000205057212 */ /* 0x000fc800078e3cff */
[----:B------:R-:W-:-:S04]  /*0630*/  IADD3 R2, PT, PT, R5, R27, RZ ;  /* 0x0000001b05027210 */ /* 0x000fc80007ffe0ff */
[----:B------:R-:W-:Y:S02]  /*0640*/  I2FP.F32.U32 R15, R2 ;  /* 0x00000002000f7245 */ /* 0x000fe40000201000 */
[----:B------:R0:W2:Y:S03]  /*0650*/  LDG.E.U8 R2, desc[UR6][R24.64] ;  /* 0x0000000618027981 */ /* 0x0000a6000c1e1100 */
[----:B------:R-:W-:-:S05]  /*0660*/  FFMA R15, R15, R4, 1.1641532182693481445e-10 ;  /* 0x2f0000000f0f7423 */ /* 0x000fca0000000004 */
[----:B------:R-:W-:-:S13]  /*0670*/  FSETP.GEU.AND P0, PT, R15, UR10, PT ;  /* 0x0000000a0f007c0b */ /* 0x000fda000bf0e000 */
[----:B------:R-:W-:-:S05]  /*0680*/  @!P0 IADD3 R14, P1, PT, R7, UR8, RZ ;  /* 0x00000008070e8c10 */ /* 0x000fca000ff3e0ff */
[----:B------:R-:W-:-:S05]  /*0690*/  @!P0 IMAD.X R15, RZ, RZ, UR9, P1 ;  /* 0x00000009ff0f8e24 */ /* 0x000fca00088e06ff */
[----:B------:R-:W3:Y:S01]  /*06a0*/  @!P0 LDG.E.U8 R14, desc[UR6][R14.64] ;  /* 0x000000060e0e8981 */ /* 0x000ee2000c1e1100 */
[----:B------:R-:W-:-:S04]  /*06b0*/  @!P0 SHF.R.U32.HI R21, RZ, 0x2, R18 ;  /* 0x00000002ff158819 */ /* 0x000fc80000011612 */
[----:B------:R-:W-:Y:S02]  /*06c0*/  @!P0 LOP3.LUT R21, R21, R18, RZ, 0x3c, !PT ;  /* 0x0000001215158212 */ /* 0x000fe400078e3cff */
[----:B------:R-:W-:-:S03]  /*06d0*/  @!P0 SHF.L.U32 R8, R5, 0x4, RZ ;  /* 0x0000000405088819 */ /* 0x000fc600000006ff */
[----:B------:R-:W-:Y:S02]  /*06e0*/  @!P0 IMAD.SHL.U32 R28, R21, 0x2, RZ ;  /* 0x00000002151c8824 */ /* 0x000fe400078e00ff */
[----:B------:R-:W-:-:S03]  /*06f0*/  @!P0 VIADD R27, R20, 0xb0f8a ;  /* 0x000b0f8a141b8836 */ /* 0x000fc60000000000 */
[----:B------:R-:W-:Y:S01]  /*0700*/  @!P0 LOP3.LUT R28, R21, R28, R8, 0x96, !PT ;  /* 0x0000001c151c8212 */ /* 0x000fe200078e9608 */
[----:B------:R-:W-:-:S03]  /*0710*/  IMAD.MOV.U32 R8, RZ, RZ, R5 ;  /* 0x000000ffff087224 */ /* 0x000fc600078e0005 */
[----:B------:R-:W-:-:S04]  /*0720*/  @!P0 LOP3.LUT R8, R28, R5, RZ, 0x3c, !PT ;  /* 0x000000051c088212 */ /* 0x000fc800078e3cff */
[----:B------:R-:W-:-:S04]  /*0730*/  @!P0 IADD3 R20, PT, PT, R8, R27, RZ ;  /* 0x0000001b08148210 */ /* 0x000fc80007ffe0ff */
[----:B------:R-:W-:-:S05]  /*0740*/  @!P0 I2FP.F32.U32 R21, R20 ;  /* 0x0000001400158245 */ /* 0x000fca0000201000 */
[----:B------:R-:W-:Y:S01]  /*0750*/  @!P0 FFMA R21, R21, R4, 1.1641532182693481445e-10 ;  /* 0x2f00000015158423 */ /* 0x000fe20000000004 */
[----:B------:R-:W-:-:S04]  /*0760*/  @!P0 IMAD.MOV.U32 R18, RZ, RZ, R19 ;  /* 0x000000ffff128224 */ /* 0x000fc800078e0013 */
[----:B------:R-:W-:Y:S02]  /*0770*/  @!P0 FSETP.GEU.AND P1, PT, R21, 0.5, PT ;  /* 0x3f0000001500880b */ /* 0x000fe40003f2e000 */
[----:B------:R-:W-:Y:S02]  /*0780*/  SHF.R.U32.HI R21, RZ, 0x2, R18 ;  /* 0x00000002ff157819 */ /* 0x000fe40000011612 */
[----:B0-----:R-:W-:-:S05]  /*0790*/  IADD3 R24, P2, PT, R26, UR12, RZ ;  /* 0x0000000c1a187c10 */ /* 0x001fca000ff5e0ff */
[----:B------:R-:W-:Y:S01]  /*07a0*/  IMAD.X R25, RZ, RZ, UR13, P2 ;  /* 0x0000000dff197e24 */ /* 0x000fe200090e06ff */
[----:B------:R-:W-:Y:S01]  /*07b0*/  BSSY.RECONVERGENT B0, `(.L_x_2) ;  /* 0x000008a000007945 */ /* 0x000fe20003800200 */
[----:B--2---:R-:W-:-:S04]  /*07c0*/  PRMT R29, R2, 0x7610, R29 ;  /* 0x00007610021d7816 */ /* 0x004fc8000000001d */
[----:B---3--:R-:W-:-:S04]  /*07d0*/  @!P0 SEL R20, R29, R14, !P1 ;  /* 0x0000000e1d148207 */ /* 0x008fc80004800000 */
[----:B------:R-:W-:Y:S02]  /*07e0*/  @!P0 PRMT R2, R20, 0x7610, R2 ;  /* 0x0000761014028816 */ /* 0x000fe40000000002 */
[----:B------:R-:W-:Y:S02]  /*07f0*/  LOP3.LUT R20, R21, R18, RZ, 0x3c, !PT ;  /* 0x0000001215147212 */ /* 0x000fe400078e3cff */
[----:B------:R-:W-:Y:S01]  /*0800*/  MOV R21, R19 ;  /* 0x0000001300157202 */ /* 0x000fe20000000f00 */
[----:B------:R-:W-:Y:S02]  /*0810*/  IMAD.SHL.U32 R19, R8, 0x10, RZ ;  /* 0x0000001008137824 */ /* 0x000fe400078e00ff */
[----:B------:R-:W-:Y:S01]  /*0820*/  IMAD.SHL.U32 R28, R20, 0x2, RZ ;  /* 0x00000002141c7824 */ /* 0x000fe200078e00ff */
[----:B------:R-:W-:Y:S01]  /*0830*/  MOV R18, R3 ;  /* 0x0000000300127202 */ /* 0x000fe20000000f00 */
[----:B------:R-:W-:-:S03]  /*0840*/  @!P0 IMAD.MOV.U32 R21, RZ, RZ, R3 ;  /* 0x000000ffff158224 */ /* 0x000fc600078e0003 */
[----:B------:R-:W-:Y:S01]  /*0850*/  LOP3.LUT R3, R8, R19, R28, 0x96, !PT ;  /* 0x0000001308037212 */ /* 0x000fe200078e961c */
[--C-:B------:R-:W-:Y:S02]  /*0860*/  @!P0 IMAD.MOV.U32 R18, RZ, RZ, R9.reuse ;  /* 0x000000ffff128224 */ /* 0x100fe400078e0009 */
[----:B------:R-:W-:Y:S01]  /*0870*/  IMAD.MOV.U32 R19, RZ, RZ, R9 ;  /* 0x000000ffff137224 */ /* 0x000fe200078e0009 */
[----:B------:R-:W-:Y:S01]  /*0880*/  LOP3.LUT R9, R3, R20, RZ, 0x3c, !PT ;  /* 0x0000001403097212 */ /* 0x000fe200078e3cff */
[----:B------:R-:W-:Y:S01]  /*0890*/  VIADD R20, R27, 0x587c5 ;  /* 0x000587c51b147836 */ /* 0x000fe20000000000 */
[----:B------:R-:W-:Y:S02]  /*08a0*/  @!P0 SEL R15, R14, R29, !P1 ;  /* 0x0000001d0e0f8207 */ /* 0x000fe40004800000 */
[----:B------:R-:W-:Y:S02]  /*08b0*/  IADD3 R14, P1, PT, R23, UR12, RZ ;  /* 0x0000000c170e7c10 */ /* 0x000fe4000ff3e0ff */
[----:B------:R-:W-:-:S02]  /*08c0*/  IADD3 R3, PT, PT, R9, R20, RZ ;  /* 0x0000001409037210 */ /* 0x000fc40007ffe0ff */
[----:B------:R-:W-:Y:S01]  /*08d0*/  @!P0 PRMT R29, R15, 0x7610, R29 ;  /* 0x000076100f1d8816 */ /* 0x000fe2000000001d */
[----:B------:R-:W-:Y:S01]  /*08e0*/  IMAD.X R15, RZ, RZ, UR13, P1 ;  /* 0x0000000dff0f7e24 */ /* 0x000fe200088e06ff */
[----:B------:R-:W-:-:S04]  /*08f0*/  I2FP.F32.U32 R3, R3 ;  /* 0x0000000300037245 */ /* 0x000fc80000201000 */
[----:B------:R0:W-:Y:S01]  /*0900*/  STG.E.U8 desc[UR6][R14.64], R2 ;  /* 0x000000020e007986 */ /* 0x0001e2000c101106 */
[----:B------:R-:W-:-:S03]  /*0910*/  FFMA R3, R3, R4, 1.1641532182693481445e-10 ;  /* 0x2f00000003037423 */ /* 0x000fc60000000004 */
[----:B------:R0:W-:Y:S02]  /*0920*/  STG.E.U8 desc[UR6][R24.64], R29 ;  /* 0x0000001d18007986 */ /* 0x0001e4000c101106 */
[----:B------:R-:W-:Y:S01]  /*0930*/  FSETP.GEU.AND P1, PT, R3, UR11, PT ;  /* 0x0000000b03007c0b */ /* 0x000fe2000bf2e000 */
[----:B------:R-:W-:-:S12]  /*0940*/  @!P0 IMAD.MOV.U32 R19, RZ, RZ, R5 ;  /* 0x000000ffff138224 */ /* 0x000fd800078e0005 */
[----:B0-----:R-:W-:Y:S05]  /*0950*/  @P1 BRA `(.L_x_3) ;  /* 0x0000000400bc1947 */ /* 0x001fea0003800000 */
[----:B------:R-:W-:Y:S01]  /*0960*/  LOP3.LUT R2, R2, 0xff, RZ, 0xc0, !PT ;  /* 0x000000ff02027812 */ /* 0x000fe200078ec0ff */
[----:B------:R-:W-:Y:S01]  /*0970*/  IMAD.MOV.U32 R4, RZ, RZ, 0x3b808081 ;  /* 0x3b808081ff047424 */ /* 0x000fe200078e00ff */
[----:B------:R-:W-:Y:S01]  /*0980*/  BSSY.RECONVERGENT B3, `(.L_x_4) ;  /* 0x000000d000037945 */ /* 0x000fe20003800200 */
[----:B------:R-:W-:-:S03]  /*0990*/  IMAD.MOV.U32 R3, RZ, RZ, 0x437f0000 ;  /* 0x437f0000ff037424 */ /* 0x000fc600078e00ff */
[----:B------:R-:W0:Y:S01]  /*09a0*/  I2F.U16 R2, R2 ;  /* 0x0000000200027306 */ /* 0x000e220000101000 */
[----:B------:R-:W-:-:S04]  /*09b0*/  FFMA R3, R4, -R3, 1 ;  /* 0x3f80000004037423 */ /* 0x000fc80000000803 */
[----:B------:R-:W-:-:S03]  /*09c0*/  FFMA R3, R3, R4, 0.0039215688593685626984 ;  /* 0x3b80808103037423 */ /* 0x000fc60000000004 */
[----:B0-----:R-:W0:Y:S01]  /*09d0*/  FCHK P0, R2, 255 ;  /* 0x437f000002007902 */ /* 0x001e220000000000 */
[----:B------:R-:W-:-:S04]  /*09e0*/  FFMA R4, R2, R3, RZ ;  /* 0x0000000302047223 */ /* 0x000fc800000000ff */
[----:B------:R-:W-:-:S04]  /*09f0*/  FFMA R5, R4, -255, R2 ;  /* 0xc37f000004057823 */ /* 0x000fc80000000002 */
[----:B------:R-:W-:Y:S01]  /*0a00*/  FFMA R3, R3, R5, R4 ;  /* 0x0000000503037223 */ /* 0x000fe20000000004 */
[----:B0-----:R-:W-:Y:S06]  /*0a10*/  @!P0 BRA `(.L_x_5) ;  /* 0x00000000000c8947 */ /* 0x001fec0003800000 */
[----:B------:R-:W-:-:S07]  /*0a20*/  MOV R4, 0xa40 ;  /* 0x00000a4000047802 */ /* 0x000fce0000000f00 */
[----:B-----5:R-:W-:Y:S05]  /*0a30*/  CALL.REL.NOINC `($__internal_1_$__cuda_sm3x_div_rn_noftz_f32_slowpath) ;  /* 0x0000000800207944 */ /* 0x020fea0003c00000 */
[----:B------:R-:W-:-:S07]  /*0a40*/  MOV R3, R5 ;  /* 0x0000000500037202 */ /* 0x000fce0000000f00 */
.L_x_5:
[----:B------:R-:W-:Y:S05]  /*0a50*/  BSYNC.RECONVERGENT B3 ;  /* 0x0000000000037941 */ /* 0x000fea0003800200 */
.L_x_4:
[----:B-----5:R-:W-:Y:S01]  /*0a60*/  ISETP.NE.AND P0, PT, R12, 0x1, PT ;  /* 0x000000010c00780c */ /* 0x020fe20003f05270 */
[----:B------:R-:W-:Y:S01]  /*0a70*/  IMAD.MOV.U32 R2, RZ, RZ, 0x40000000 ;  /* 0x40000000ff027424 */ /* 0x000fe200078e00ff */
[----:B------:R-:W-:Y:S01]  /*0a80*/  BSSY.RECONVERGENT B2, `(.L_x_6) ;  /* 0x0000050000027945 */ /* 0x000fe20003800200 */
[----:B------:R-:W-:Y:S02]  /*0a90*/  IMAD.MOV.U32 R25, RZ, RZ, R0 ;  /* 0x000000ffff197224 */ /* 0x000fe400078e0000 */
[----:B------:R-:W-:Y:S01]  /*0aa0*/  FFMA R3, R3, R2, -1 ;  /* 0xbf80000003037423 */ /* 0x000fe20000000002 */
[----:B------:R-:W-:-:S04]  /*0ab0*/  IMAD.MOV.U32 R12, RZ, RZ, RZ ;  /* 0x000000ffff0c7224 */ /* 0x000fc800078e00ff */
[----:B------:R-:W-:-:S05]  /*0ac0*/  F2FP.F16.F32.PACK_AB R3, RZ, R3 ;  /* 0x00000003ff03723e */ /* 0x000fca00000000ff */
[----:B------:R-:W-:Y:S01]  /*0ad0*/  HADD2.F32 R4, -RZ, R3.H0_H0 ;  /* 0x20000003ff047230 */ /* 0x000fe20000004100 */
[----:B------:R-:W-:Y:S06]  /*0ae0*/  @!P0 BRA `(.L_x_7) ;  /* 0x0000000400248947 */ /* 0x000fec0003800000 */
[----:B------:R-:W-:Y:S01]  /*0af0*/  SHF.R.U32.HI R0, RZ, 0x2, R21 ;  /* 0x00000002ff007819 */ /* 0x000fe20000011615 */
[----:B------:R-:W-:Y:S01]  /*0b00*/  IMAD.MOV.U32 R5, RZ, RZ, 0x3e055027 ;  /* 0x3e055027ff057424 */ /* 0x000fe200078e00ff */
[----:B------:R-:W-:Y:S01]  /*0b10*/  SHF.L.U32 R3, R9, 0x4, RZ ;  /* 0x0000000409037819 */ /* 0x000fe200000006ff */
[----:B------:R-:W-:Y:S01]  /*0b20*/  VIADD R20, R27, 0x10974f ;  /* 0x0010974f1b147836 */ /* 0x000fe20000000000 */
[----:B------:R-:W-:Y:S01]  /*0b30*/  LOP3.LUT R0, R0, R21, RZ, 0x3c, !PT ;  /* 0x0000001500007212 */ /* 0x000fe200078e3cff */
[----:B------:R-:W-:Y:S04]  /*0b40*/  BSSY.RECONVERGENT B3, `(.L_x_8) ;  /* 0x0000037000037945 */ /* 0x000fe80003800200 */
[----:B------:R-:W-:-:S05]  /*0b50*/  IMAD.SHL.U32 R2, R0, 0x2, RZ ;  /* 0x0000000200027824 */ /* 0x000fca00078e00ff */
[----:B------:R-:W-:Y:S01]  /*0b60*/  LOP3.LUT R2, R0, R2, R3, 0x96, !PT ;  /* 0x0000000200027212 */ /* 0x000fe200078e9603 */
[----:B------:R-:W-:-:S03]  /*0b70*/  IMAD.MOV.U32 R3, RZ, RZ, 0x2f800000 ;  /* 0x2f800000ff037424 */ /* 0x000fc600078e00ff */
[----:B------:R-:W-:-:S04]  /*0b80*/  LOP3.LUT R24, R2, R9, RZ, 0x3c, !PT ;  /* 0x0000000902187212 */ /* 0x000fc800078e3cff */
[----:B------:R-:W-:-:S04]  /*0b90*/  IADD3 R0, PT, PT, R27, 0xb0f8a, R24 ;  /* 0x000b0f8a1b007810 */ /* 0x000fc80007ffe018 */
[----:B------:R-:W-:-:S05]  /*0ba0*/  I2FP.F32.U32 R0, R0 ;  /* 0x0000000000007245 */ /* 0x000fca0000201000 */
[----:B------:R-:W-:-:S05]  /*0bb0*/  FFMA R0, R0, R3, 1.1641532182693481445e-10 ;  /* 0x2f00000000007423 */ /* 0x000fca0000000003 */
[----:B------:R-:W-:-:S13]  /*0bc0*/  FSETP.GEU.AND P0, PT, R0, 1.175494350822287508e-38, PT ;  /* 0x008000000000780b */ /* 0x000fda0003f0e000 */
[----:B------:R-:W-:-:S04]  /*0bd0*/  @!P0 FMUL R0, R0, 8388608 ;  /* 0x4b00000000008820 */ /* 0x000fc80000400000 */
[----:B------:R-:W-:-:S05]  /*0be0*/  VIADD R3, R0, 0xc0d55555 ;  /* 0xc0d5555500037836 */ /* 0x000fca0000000000 */
[----:B------:R-:W-:-:S04]  /*0bf0*/  LOP3.LUT R3, R3, 0xff800000, RZ, 0xc0, !PT ;  /* 0xff80000003037812 */ /* 0x000fc800078ec0ff */
[-C--:B------:R-:W-:Y:S02]  /*0c00*/  IADD3 R2, PT, PT, R0, -R3.reuse, RZ ;  /* 0x8000000300027210 */ /* 0x080fe40007ffe0ff */
[----:B------:R-:W-:Y:S02]  /*0c10*/  I2FP.F32.S32 R12, R3 ;  /* 0x00000003000c7245 */ /* 0x000fe40000201400 */
[----:B------:R-:W-:Y:S01]  /*0c20*/  SHF.R.U32.HI R3, RZ, 0x2, R18 ;  /* 0x00000002ff037819 */ /* 0x000fe20000011612 */
[----:B------:R-:W-:-:S03]  /*0c30*/  FADD R2, R2, -1 ;  /* 0xbf80000002027421 */ /* 0x000fc60000000000 */
[----:B------:R-:W-:Y:S01]  /*0c40*/  LOP3.LUT R3, R3, R18, RZ, 0x3c, !PT ;  /* 0x0000001203037212 */ /* 0x000fe200078e3cff */
[----:B------:R-:W-:-:S04]  /*0c50*/  FFMA R5, R2, -R5, 0.14084610342979431152 ;  /* 0x3e1039f602057423 */ /* 0x000fc80000000805 */
[----:B------:R-:W-:-:S04]  /*0c60*/  FFMA R5, R2, R5, -0.12148627638816833496 ;  /* 0xbdf8cdcc02057423 */ /* 0x000fc80000000005 */
[----:B------:R-:W-:-:S04]  /*0c70*/  FFMA R5, R2, R5, 0.13980610668659210205 ;  /* 0x3e0f295502057423 */ /* 0x000fc80000000005 */
[----:B------:R-:W-:-:S04]  /*0c80*/  FFMA R5, R2, R5, -0.16684235632419586182 ;  /* 0xbe2ad8b902057423 */ /* 0x000fc80000000005 */
[----:B------:R-:W-:-:S04]  /*0c90*/  FFMA R5, R2, R5, 0.20012299716472625732 ;  /* 0x3e4ced0b02057423 */ /* 0x000fc80000000005 */
[----:B------:R-:W-:-:S04]  /*0ca0*/  FFMA R5, R2, R5, -0.24999669194221496582 ;  /* 0xbe7fff2202057423 */ /* 0x000fc80000000005 */
[----:B------:R-:W-:-:S04]  /*0cb0*/  FFMA R5, R2, R5, 0.33333182334899902344 ;  /* 0x3eaaaa7802057423 */ /* 0x000fc80000000005 */
[----:B------:R-:W-:Y:S01]  /*0cc0*/  FFMA R21, R2, R5, -0.5 ;  /* 0xbf00000002157423 */ /* 0x000fe20000000005 */
[----:B------:R-:W-:Y:S02]  /*0cd0*/  FSEL R5, RZ, -23, P0 ;  /* 0xc1b80000ff057808 */ /* 0x000fe40000000000 */
[----:B------:R-:W-:Y:S01]  /*0ce0*/  ISETP.GT.U32.AND P0, PT, R0, 0x7f7fffff, PT ;  /* 0x7f7fffff0000780c */ /* 0x000fe20003f04070 */
[----:B------:R-:W-:Y:S02]  /*0cf0*/  FMUL R21, R2, R21 ;  /* 0x0000001502157220 */ /* 0x000fe40000400000 */
[----:B------:R-:W-:Y:S02]  /*0d00*/  FFMA R5, R12, 1.1920928955078125e-07, R5 ;  /* 0x340000000c057823 */ /* 0x000fe40000000005 */
[----:B------:R-:W-:Y:S01]  /*0d10*/  FFMA R2, R2, R21, R2 ;  /* 0x0000001502027223 */ /* 0x000fe20000000002 */
[----:B------:R-:W-:-:S03]  /*0d20*/  IMAD.MOV.U32 R21, RZ, RZ, 0x7f800000 ;  /* 0x7f800000ff157424 */ /* 0x000fc600078e00ff */
[----:B------:R-:W-:Y:S01]  /*0d30*/  FFMA R12, R5, 0.69314718246459960938, R2 ;  /* 0x3f317218050c7823 */ /* 0x000fe20000000002 */
[C---:B------:R-:W-:Y:S01]  /*0d40*/  IMAD.SHL.U32 R5, R3.reuse, 0x2, RZ ;  /* 0x0000000203057824 */ /* 0x040fe200078e00ff */
[----:B------:R-:W-:Y:S02]  /*0d50*/  SHF.L.U32 R2, R24, 0x4, RZ ;  /* 0x0000000418027819 */ /* 0x000fe400000006ff */
[C---:B------:R-:W-:Y:S01]  /*0d60*/  @P0 FFMA R12, R0.reuse, R21, +INF ;  /* 0x7f800000000c0423 */ /* 0x040fe20000000015 */
[----:B------:R-:W-:Y:S02]  /*0d70*/  FSETP.NEU.AND P0, PT, R0, RZ, PT ;  /* 0x000000ff0000720b */ /* 0x000fe40003f0d000 */
[----:B------:R-:W-:Y:S01]  /*0d80*/  LOP3.LUT R5, R3, R5, R2, 0x96, !PT ;  /* 0x0000000503057212 */ /* 0x000fe200078e9602 */
[----:B------:R-:W-:-:S03]  /*0d90*/  FMUL R12, R12, -2 ;  /* 0xc00000000c0c7820 */ /* 0x000fc60000400000 */
[----:B------:R-:W-:Y:S02]  /*0da0*/  LOP3.LUT R5, R5, R24, RZ, 0x3c, !PT ;  /* 0x0000001805057212 */ /* 0x000fe400078e3cff */
[----:B------:R-:W-:-:S03]  /*0db0*/  FSEL R0, R12, +INF , P0 ;  /* 0x7f8000000c007808 */ /* 0x000fc60000000000 */
[----:B------:R-:W-:Y:S01]  /*0dc0*/  IMAD.IADD R2, R5, 0x1, R20 ;  /* 0x0000000105027824 */ /* 0x000fe200078e0214 */
[----:B------:R0:W1:Y:S01]  /*0dd0*/  MUFU.RSQ R21, R0 ;  /* 0x0000000000157308 */ /* 0x0000620000001400 */
[----:B------:R-:W-:-:S03]  /*0de0*/  VIADD R3, R0, 0xf3000000 ;  /* 0xf300000000037836 */ /* 0x000fc60000000000 */
[----:B------:R-:W-:Y:S02]  /*0df0*/  I2FP.F32.U32 R2, R2 ;  /* 0x0000000200027245 */ /* 0x000fe40000201000 */
[----:B------:R-:W-:Y:S01]  /*0e00*/  ISETP.GT.U32.AND P0, PT, R3, 0x727fffff, PT ;  /* 0x727fffff0300780c */ /* 0x000fe20003f04070 */
[----:B------:R-:W-:-:S05]  /*0e10*/  HFMA2 R3, -RZ, RZ, 0.1495361328125, 0.0004794597625732421875 ;  /* 0x30c90fdbff037431 */ /* 0x000fca00000001ff */
[----:B------:R-:W-:-:S07]  /*0e20*/  FFMA R12, R2, R3, 7.314590599882819788e-10 ;  /* 0x30490fdb020c7423 */ /* 0x000fce0000000003 */
[----:B01----:R-:W-:Y:S05]  /*0e30*/  @!P0 BRA `(.L_x_9) ;  /* 0x00000000000c8947 */ /* 0x003fea0003800000 */
[----:B------:R-:W-:-:S07]  /*0e40*/  MOV R2, 0xe60 ;  /* 0x00000e6000027802 */ /* 0x000fce0000000f00 */
[----:B------:R-:W-:Y:S05]  /*0e50*/  CALL.REL.NOINC `($__internal_0_$__cuda_sm20_sqrt_rn_f32_slowpath) ;  /* 0x0000000000c07944 */ /* 0x000fea0003c00000 */
[----:B------:R-:W-:Y:S05]  /*0e60*/  BRA `(.L_x_10) ;  /* 0x0000000000107947 */ /* 0x000fea0003800000 */
.L_x_9:
[----:B------:R-:W-:Y:S01]  /*0e70*/  FMUL.FTZ R3, R0, R21 ;  /* 0x0000001500037220 */ /* 0x000fe20000410000 */
[----:B------:R-:W-:-:S03]  /*0e80*/  FMUL.FTZ R2, R21, 0.5 ;  /* 0x3f00000015027820 */ /* 0x000fc60000410000 */
[----:B------:R-:W-:-:S04]  /*0e90*/  FFMA R0, -R3, R3, R0 ;  /* 0x0000000303007223 */ /* 0x000fc80000000100 */
[----:B------:R-:W-:-:S07]  /*0ea0*/  FFMA R0, R0, R2, R3 ;  /* 0x0000000200007223 */ /* 0x000fce0000000003 */
.L_x_10:
[----:B------:R-:W-:Y:S05]  /*0eb0*/  BSYNC.RECONVERGENT B3 ;  /* 0x0000000000037941 */ /* 0x000fea0003800200 */
.L_x_8:
[----:B------:R-:W-:Y:S01]  /*0ec0*/  FMUL.RZ R27, R12, 0.15915493667125701904 ;  /* 0x3e22f9830c1b7820 */ /* 0x000fe2000040c000 */
[----:B------:R-:W-:Y:S01]  /*0ed0*/  IMAD.MOV.U32 R2, RZ, RZ, R9 ;  /* 0x000000ffff027224 */ /* 0x000fe200078e0009 */
[----:B------:R-:W-:Y:S01]  /*0ee0*/  MOV R12, 0x1 ;  /* 0x00000001000c7802 */ /* 0x000fe20000000f00 */
[----:B------:R-:W-:Y:S01]  /*0ef0*/  IMAD.MOV.U32 R18, RZ, RZ, R8 ;  /* 0x000000ffff127224 */ /* 0x000fe200078e0008 */
[----:B------:R-:W0:Y:S01]  /*0f00*/  MUFU.SIN R25, R27 ;  /* 0x0000001b00197308 */ /* 0x000e220000000400 */
[----:B------:R-:W-:Y:S02]  /*0f10*/  IMAD.MOV.U32 R21, RZ, RZ, R19 ;  /* 0x000000ffff157224 */ /* 0x000fe400078e0013 */
[----:B------:R-:W-:Y:S02]  /*0f20*/  IMAD.MOV.U32 R9, RZ, RZ, R5 ;  /* 0x000000ffff097224 */ /* 0x000fe400078e0005 */
[----:B------:R-:W-:Y:S02]  /*0f30*/  IMAD.MOV.U32 R8, RZ, RZ, R24 ;  /* 0x000000ffff087224 */ /* 0x000fe400078e0018 */
[----:B------:R-:W-:Y:S01]  /*0f40*/  IMAD.MOV.U32 R19, RZ, RZ, R2 ;  /* 0x000000ffff137224 */ /* 0x000fe200078e0002 */
[----:B------:R-:W1:Y:S01]  /*0f50*/  MUFU.COS R3, R27 ;  /* 0x0000001b00037308 */ /* 0x000e620000000000 */
[-C--:B0-----:R-:W-:Y:S01]  /*0f60*/  FMUL R25, R25, R0.reuse ;  /* 0x0000000019197220 */ /* 0x081fe20000400000 */
[----:B-1----:R-:W-:-:S07]  /*0f70*/  FMUL R0, R3, R0 ;  /* 0x0000000003007220 */ /* 0x002fce0000400000 */
.L_x_7:
[----:B------:R-:W-:Y:S05]  /*0f80*/  BSYNC.RECONVERGENT B2 ;  /* 0x0000000000027941 */ /* 0x000fea0003800200 */
.L_x_6:
[----:B------:R-:W-:-:S05]  /*0f90*/  FFMA R4, R25, 0.10000000149011611938, R4 ;  /* 0x3dcccccd19047823 */ /* 0x000fca0000000004 */
[----:B------:R-:W-:-:S04]  /*0fa0*/  FMNMX R4, R4, 1, PT ;  /* 0x3f80000004047809 */ /* 0x000fc80003800000 */
[----:B------:R-:W-:-:S04]  /*0fb0*/  FMNMX R4, R4, -1, !PT ;  /* 0xbf80000004047809 */ /* 0x000fc80007800000 */
[----:B------:R-:W-:-:S05]  /*0fc0*/  F2FP.F16.F32.PACK_AB R4, RZ, R4 ;  /* 0x00000004ff04723e */ /* 0x000fca00000000ff */
[----:B------:R-:W-:-:S05]  /*0fd0*/  HADD2.F32 R4, -RZ, R4.H0_H0 ;  /* 0x20000004ff047230 */ /* 0x000fca0000004100 */
[----:B------:R-:W-:-:S04]  /*0fe0*/  FMNMX R4, R4, 1, PT ;  /* 0x3f80000004047809 */ /* 0x000fc80003800000 */
[----:B------:R-:W-:-:S05]  /*0ff0*/  FMNMX R4, R4, -1, !PT ;  /* 0xbf80000004047809 */ /* 0x000fca0007800000 */
[----:B------:R-:W-:-:S04]  /*1000*/  FADD R4, R4, 1 ;  /* 0x3f80000004047421 */ /* 0x000fc80000000000 */
[----:B------:R-:W-:-:S04]  /*1010*/  FMUL R4, R4, 0.5 ;  /* 0x3f00000004047820 */ /* 0x000fc80000400000 */
[----:B------:R-:W-:-:S04]  /*1020*/  FMUL R4, R4, 255 ;  /* 0x437f000004047820 */ /* 0x000fc80000400000 */
[----:B------:R-:W0:Y:S02]  /*1030*/  F2I.U32.TRUNC.NTZ R3, R4 ;  /* 0x0000000400037305 */ /* 0x000e24000020f000 */
[----:B0-----:R0:W-:Y:S02]  /*1040*/  STG.E.U8 desc[UR6][R14.64], R3 ;  /* 0x000000030e007986 */ /* 0x0011e4000c101106 */
.L_x_3:
[----:B------:R-:W-:Y:S05]  /*1050*/  BSYNC.RECONVERGENT B0 ;  /* 0x0000000000007941 */ /* 0x000fea0003800200 */
.L_x_2:
[----:B------:R-:W-:Y:S01]  /*1060*/  IADD3 R6, PT, PT, R6, 0x20, RZ ;  /* 0x0000002006067810 */ /* 0x000fe20007ffe0ff */
[----:B------:R-:W-:Y:S01]  /*1070*/  VIADD R26, R26, 0x20 ;  /* 0x000000201a1a7836 */ /* 0x000fe20000000000 */
[----:B------:R-:W-:Y:S01]  /*1080*/  IADD3 R22, PT, PT, R22, 0x20, RZ ;  /* 0x0000002016167810 */ /* 0x000fe20007ffe0ff */
[----:B------:R-:W-:Y:S01]  /*1090*/  VIADD R23, R23, 0x20 ;  /* 0x0000002017177836 */ /* 0x000fe20000000000 */
[----:B------:R-:W-:Y:S01]  /*10a0*/  ISETP.GE.U32.AND P0, PT, R6, UR14, PT ;  /* 0x0000000e06007c0c */ /* 0x000fe2000bf06070 */
[----:B------:R-:W-:Y:S02]  /*10b0*/  VIADD R7, R7, 0x20 ;  /* 0x0000002007077836 */ /* 0x000fe40000000000 */
[----:B0-----:R-:W-:-:S10]  /*10c0*/  IMAD.MOV.U32 R3, RZ, RZ, R8 ;  /* 0x000000ffff037224 */ /* 0x001fd400078e0008 */
[----:B------:R-:W-:Y:S05]  /*10d0*/  @!P0 BRA `(.L_x_11) ;  /* 0xfffffff4002c8947 */ /* 0x000fea000383ffff */
.L_x_1:
[----:B------:R-:W-:Y:S05]  /*10e0*/  BSYNC.RECONVERGENT B1 ;  /* 0x0000000000017941 */ /* 0x000fea0003800200 */
.L_x_0:
[----:B------:R-:W-:Y:S04]  /*10f0*/  STG.E.64 desc[UR6][R16.64+0x8], R18 ;  /* 0x0000081210007986 */ /* 0x000fe8000c101b06 */
[----:B------:R-:W-:Y:S04]  /*1100*/  STG.E.64 desc[UR6][R16.64+0x10], R8 ;  /* 0x0000100810007986 */ /* 0x000fe8000c101b06 */
[----:B-----5:R-:W-:Y:S04]  /*1110*/  STG.E.64 desc[UR6][R16.64+0x18], R12 ;  /* 0x0000180c10007986 */ /* 0x020fe8000c101b06 */
[----:B------:R-:W-:Y:S04]  /*1120*/  STG.E.64 desc[UR6][R16.64+0x28], R10 ;  /* 0x0000280a10007986 */ /* 0x000fe8000c101b06 */
[----:B------:R-:W-:Y:S04]  /*1130*/  STG.E desc[UR6][R16.64+0x20], R0 ;  /* 0x0000200010007986 */ /* 0x000fe8000c101906 */
[----:B------:R-:W-:Y:S01]  /*1140*/  STG.E.64 desc[UR6][R16.64], R20 ;  /* 0x0000001410007986 */ /* 0x000fe2000c101b06 */
[----:B------:R-:W-:Y:S05]  /*1150*/  EXIT ;  /* 0x000000000000794d */ /* 0x000fea0003800000 */
        .weak           $__internal_0_$__cuda_sm20_sqrt_rn_f32_slowpath
        .type           $__internal_0_$__cuda_sm20_sqrt_rn_f32_slowpath,@function
        .size           $__internal_0_$__cuda_sm20_sqrt_rn_f32_slowpath,($__internal_1_$__cuda_sm3x_div_rn_noftz_f32_slowpath - $__internal_0_$__cuda_sm20_sqrt_rn_f32_slowpath)
$__internal_0_$__cuda_sm20_sqrt_rn_f32_slowpath:
[----:B------:R-:W-:-:S13]  /*1160*/  LOP3.LUT P0, RZ, R0, 0x7fffffff, RZ, 0xc0, !PT ;  /* 0x7fffffff00ff7812 */ /* 0x000fda000780c0ff */
[----:B------:R-:W-:Y:S01]  /*1170*/  @!P0 IMAD.MOV.U32 R3, RZ, RZ, R0 ;  /* 0x000000ffff038224 */ /* 0x000fe200078e0000 */
[----:B------:R-:W-:Y:S06]  /*1180*/  @!P0 BRA `(.L_x_12) ;  /* 0x0000000000408947 */ /* 0x000fec0003800000 */
[----:B------:R-:W-:-:S13]  /*1190*/  FSETP.GEU.FTZ.AND P0, PT, R0, RZ, PT ;  /* 0x000000ff0000720b */ /* 0x000fda0003f1e000 */
[----:B------:R-:W-:Y:S01]  /*11a0*/  @!P0 IMAD.MOV.U32 R3, RZ, RZ, 0x7fffffff ;  /* 0x7fffffffff038424 */ /* 0x000fe200078e00ff */
[----:B------:R-:W-:Y:S06]  /*11b0*/  @!P0 BRA `(.L_x_12) ;  /* 0x0000000000348947 */ /* 0x000fec0003800000 */
[----:B------:R-:W-:-:S13]  /*11c0*/  FSETP.GTU.FTZ.AND P0, PT, |R0|, +INF , PT ;  /* 0x7f8000000000780b */ /* 0x000fda0003f1c200 */
[----:B------:R-:W-:Y:S01]  /*11d0*/  @P0 FADD.FTZ R3, R0, 1 ;  /* 0x3f80000000030421 */ /* 0x000fe20000010000 */
[----:B------:R-:W-:Y:S06]  /*11e0*/  @P0 BRA `(.L_x_12) ;  /* 0x0000000000280947 */ /* 0x000fec0003800000 */
[----:B------:R-:W-:-:S13]  /*11f0*/  FSETP.NEU.FTZ.AND P0, PT, |R0|, +INF , PT ;  /* 0x7f8000000000780b */ /* 0x000fda0003f1d200 */
[----:B------:R-:W-:-:S04]  /*1200*/  @P0 FFMA R18, R0, 1.84467440737095516160e+19, RZ ;  /* 0x5f80000000120823 */ /* 0x000fc800000000ff */
[----:B------:R-:W0:Y:S02]  /*1210*/  @P0 MUFU.RSQ R3, R18 ;  /* 0x0000001200030308 */ /* 0x000e240000001400 */
[----:B0-----:R-:W-:-:S04]  /*1220*/  @P0 FMUL.FTZ R21, R18, R3 ;  /* 0x0000000312150220 */ /* 0x001fc80000410000 */
[----:B------:R-:W-:-:S04]  /*1230*/  @P0 FADD.FTZ R25, -R21, -RZ ;  /* 0x800000ff15190221 */ /* 0x000fc80000010100 */
[----:B------:R-:W-:Y:S01]  /*1240*/  @P0 FFMA R28, R21, R25, R18 ;  /* 0x00000019151c0223 */ /* 0x000fe20000000012 */
[----:B------:R-:W-:Y:S01]  /*1250*/  @P0 FMUL.FTZ R25, R3, 0.5 ;  /* 0x3f00000003190820 */ /* 0x000fe20000410000 */
[----:B------:R-:W-:-:S03]  /*1260*/  @!P0 MOV R3, R0 ;  /* 0x0000000000038202 */ /* 0x000fc60000000f00 */
[----:B------:R-:W-:-:S04]  /*1270*/  @P0 FFMA R25, R28, R25, R21 ;  /* 0x000000191c190223 */ /* 0x000fc80000000015 */
[----:B------:R-:W-:-:S07]  /*1280*/  @P0 FMUL.FTZ R3, R25, 2.3283064365386962891e-10 ;  /* 0x2f80000019030820 */ /* 0x000fce0000410000 */
.L_x_12:
[----:B------:R-:W-:Y:S02]  /*1290*/  IMAD.MOV.U32 R0, RZ, RZ, R3 ;  /* 0x000000ffff007224 */ /* 0x000fe400078e0003 */
[----:B------:R-:W-:-:S04]  /*12a0*/  IMAD.MOV.U32 R3, RZ, RZ, 0x0 ;  /* 0x00000000ff037424 */ /* 0x000fc800078e00ff */
[----:B------:R-:W-:Y:S05]  /*12b0*/  RET.REL.NODEC R2 `(_Z31optimized_evolution_tensor_corePhPfS_jjffP17curandStateXORWOW) ;  /* 0xffffffec02507950 */ /* 0x000fea0003c3ffff */
        .weak           $__internal_1_$__cuda_sm3x_div_rn_noftz_f32_slowpath
        .type           $__internal_1_$__cuda_sm3x_div_rn_noftz_f32_slowpath,@function
        .size           $__internal_1_$__cuda_sm3x_div_rn_noftz_f32_slowpath,(.L_x_166 - $__internal_1_$__cuda_sm3x_div_rn_noftz_f32_slowpath)
$__internal_1_$__cuda_sm3x_div_rn_noftz_f32_slowpath:
[----:B------:R-:W-:Y:S01]  /*12c0*/  SHF.R.U32.HI R5, RZ, 0x17, R2 ;  /* 0x00000017ff057819 */ /* 0x000fe20000011602 */
[----:B------:R-:W-:Y:S04]  /*12d0*/  BSSY.RECONVERGENT B2, `(.L_x_13) ;  /* 0x000005c000027945 */ /* 0x000fe80003800200 */
[----:B------:R-:W-:Y:S01]  /*12e0*/  BSSY.RELIABLE B4, `(.L_x_14) ;  /* 0x000001a000047945 */ /* 0x000fe20003800100 */
[----:B------:R-:W-:Y:S02]  /*12f0*/  MOV R25, R2 ;  /* 0x0000000200197202 */ /* 0x000fe40000000f00 */
[----:B------:R-:W-:-:S05]  /*1300*/  LOP3.LUT R5, R5, 0xff, RZ, 0xc0, !PT ;  /* 0x000000ff05057812 */ /* 0x000fca00078ec0ff */
[----:B------:R-:W-:-:S05]  /*1310*/  VIADD R28, R5, 0xffffffff ;  /* 0xffffffff051c7836 */ /* 0x000fca0000000000 */
[----:B------:R-:W-:-:S13]  /*1320*/  ISETP.GT.U32.OR P0, PT, R28, 0xfd, !PT ;  /* 0x000000fd1c00780c */ /* 0x000fda0007f04470 */
[----:B------:R-:W-:Y:S01]  /*1330*/  @!P0 IMAD.MOV.U32 R3, RZ, RZ, RZ ;  /* 0x000000ffff038224 */ /* 0x000fe200078e00ff */
[----:B------:R-:W-:Y:S06]  /*1340*/  @!P0 BRA `(.L_x_15) ;  /* 0x00000000004c8947 */ /* 0x000fec0003800000 */
[----:B------:R-:W-:-:S13]  /*1350*/  FSETP.GTU.FTZ.AND P0, PT, |R2|, +INF , PT ;  /* 0x7f8000000200780b */ /* 0x000fda0003f1c200 */
[----:B------:R-:W-:Y:S05]  /*1360*/  @P0 BREAK.RELIABLE B4 ;  /* 0x0000000000040942 */ /* 0x000fea0003800100 */
[----:B------:R-:W-:Y:S05]  /*1370*/  @P0 BRA `(.L_x_16) ;  /* 0x0000000400400947 */ /* 0x000fea0003800000 */
[----:B------:R-:W-:-:S05]  /*1380*/  IMAD.MOV.U32 R24, RZ, RZ, 0x437f0000 ;  /* 0x437f0000ff187424 */ /* 0x000fca00078e00ff */
[----:B------:R-:W-:-:S13]  /*1390*/  LOP3.LUT P0, RZ, R24, 0x7fffffff, R25, 0xc8, !PT ;  /* 0x7fffffff18ff7812 */ /* 0x000fda000780c819 */
[----:B------:R-:W-:Y:S05]  /*13a0*/  @!P0 BREAK.RELIABLE B4 ;  /* 0x0000000000048942 */ /* 0x000fea0003800100 */
[----:B------:R-:W-:Y:S05]  /*13b0*/  @!P0 BRA `(.L_x_17) ;  /* 0x0000000400288947 */ /* 0x000fea0003800000 */
[----:B------:R-:W-:-:S13]  /*13c0*/  LOP3.LUT P0, RZ, R25, 0x7fffffff, RZ, 0xc0, !PT ;  /* 0x7fffffff19ff7812 */ /* 0x000fda000780c0ff */
[----:B------:R-:W-:Y:S05]  /*13d0*/  @!P0 BREAK.RELIABLE B4 ;  /* 0x0000000000048942 */ /* 0x000fea0003800100 */
[----:B------:R-:W-:Y:S05]  /*13e0*/  @!P0 BRA `(.L_x_18) ;  /* 0x0000000400148947 */ /* 0x000fea0003800000 */
[----:B------:R-:W-:Y:S02]  /*13f0*/  FSETP.NEU.FTZ.AND P1, PT, |R2|, +INF , PT ;  /* 0x7f8000000200780b */ /* 0x000fe40003f3d200 */
[----:B------:R-:W-:-:S04]  /*1400*/  LOP3.LUT P0, RZ, R24, 0x7fffffff, RZ, 0xc0, !PT ;  /* 0x7fffffff18ff7812 */ /* 0x000fc8000780c0ff */
[----:B------:R-:W-:-:S13]  /*1410*/  PLOP3.LUT P0, PT, P1, P0, PT, 0x2f, 0xf2 ;  /* 0x0000000000f2781c */ /* 0x000fda0000f00577 */
[----:B------:R-:W-:Y:S05]  /*1420*/  @P0 BREAK.RELIABLE B4 ;  /* 0x0000000000040942 */ /* 0x000fea0003800100 */
[----:B------:R-:W-:Y:S05]  /*1430*/  @P0 BRA `(.L_x_19) ;  /* 0x0000000000f40947 */ /* 0x000fea0003800000 */
[----:B------:R-:W-:-:S13]  /*1440*/  ISETP.GE.AND P0, PT, R28, RZ, PT ;  /* 0x000000ff1c00720c */ /* 0x000fda0003f06270 */
[----:B------:R-:W-:Y:S02]  /*1450*/  @P0 IMAD.MOV.U32 R3, RZ, RZ, RZ ;  /* 0x000000ffff030224 */ /* 0x000fe400078e00ff */
[----:B------:R-:W-:Y:S01]  /*1460*/  @!P0 FFMA R25, R2, 1.84467440737095516160e+19, RZ ;  /* 0x5f80000002198823 */ /* 0x000fe200000000ff */
[----:B------:R-:W-:-:S07]  /*1470*/  @!P0 MOV R3, 0xffffffc0 ;  /* 0xffffffc000038802 */ /* 0x000fce0000000f00 */
.L_x_15:
[----:B------:R-:W-:Y:S05]  /*1480*/  BSYNC.RELIABLE B4 ;  /* 0x0000000000047941 */ /* 0x000fea0003800100 */
.L_x_14:
[----:B------:R-:W-:Y:S01]  /*1490*/  UMOV UR4, 0x437f0000 ;  /* 0x437f000000047882 */ /* 0x000fe20000000000 */
[----:B------:R-:W-:Y:S01]  /*14a0*/  VIADD R28, R5, 0xffffff81 ;  /* 0xffffff81051c7836 */ /* 0x000fe20000000000 */
[----:B------:R-:W-:Y:S01]  /*14b0*/  UIADD3 UR4, UPT, UPT, UR4, -0x3800000, URZ ;  /* 0xfc80000004047890 */ /* 0x000fe2000fffe0ff */
[----:B------:R-:W-:Y:S02]  /*14c0*/  BSSY.RECONVERGENT B4, `(.L_x_20) ;  /* 0x0000033000047945 */ /* 0x000fe40003800200 */
[----:B------:R-:W-:Y:S01]  /*14d0*/  IMAD R2, R28, -0x800000, R25 ;  /* 0xff8000001c027824 */ /* 0x000fe200078e0219 */
[----:B------:R-:W-:Y:S02]  /*14e0*/  IADD3 R3, PT, PT, R3, -0x7, R28 ;  /* 0xfffffff903037810 */ /* 0x000fe40007ffe01c */
[----:B------:R-:W-:-:S03]  /*14f0*/  FADD.FTZ R25, -RZ, -UR4 ;  /* 0x80000004ff197e21 */ /* 0x000fc60008010100 */
[----:B------:R-:W0:Y:S02]  /*1500*/  MUFU.RCP R24, UR4 ;  /* 0x0000000400187d08 */ /* 0x000e240008001000 */
[----:B0-----:R-:W-:-:S04]  /*1510*/  FFMA R5, R24, R25, 1 ;  /* 0x3f80000018057423 */ /* 0x001fc80000000019 */
[----:B------:R-:W-:-:S04]  /*1520*/  FFMA R24, R24, R5, R24 ;  /* 0x0000000518187223 */ /* 0x000fc80000000018 */
[----:B------:R-:W-:-:S04]  /*1530*/  FFMA R5, R2, R24, RZ ;  /* 0x0000001802057223 */ /* 0x000fc800000000ff */
[----:B------:R-:W-:-:S04]  /*1540*/  FFMA R28, R25, R5, R2 ;  /* 0x00000005191c7223 */ /* 0x000fc80000000002 */
[----:B------:R-:W-:-:S04]  /*1550*/  FFMA R5, R24, R28, R5 ;  /* 0x0000001c18057223 */ /* 0x000fc80000000005 */
[----:B------:R-:W-:-:S04]  /*1560*/  FFMA R28, R25, R5, R2 ;  /* 0x00000005191c7223 */ /* 0x000fc80000000002 */
[----:B------:R-:W-:-:S05]  /*1570*/  FFMA R2, R24, R28, R5 ;  /* 0x0000001c18027223 */ /* 0x000fca0000000005 */
[----:B------:R-:W-:-:S04]  /*1580*/  SHF.R.U32.HI R25, RZ, 0x17, R2 ;  /* 0x00000017ff197819 */ /* 0x000fc80000011602 */
[----:B------:R-:W-:-:S05]  /*1590*/  LOP3.LUT R25, R25, 0xff, RZ, 0xc0, !PT ;  /* 0x000000ff19197812 */ /* 0x000fca00078ec0ff */
[----:B------:R-:W-:-:S05]  /*15a0*/  IMAD.IADD R25, R25, 0x1, R3 ;  /* 0x0000000119197824 */ /* 0x000fca00078e0203 */
[----:B------:R-:W-:-:S04]  /*15b0*/  IADD3 R29, PT, PT, R25, -0x1, RZ ;  /* 0xffffffff191d7810 */ /* 0x000fc80007ffe0ff */
[----:B------:R-:W-:-:S13]  /*15c0*/  ISETP.GE.U32.AND P0, PT, R29, 0xfe, PT ;  /* 0x000000fe1d00780c */ /* 0x000fda0003f06070 */
[----:B------:R-:W-:Y:S05]  /*15d0*/  @!P0 BRA `(.L_x_21) ;  /* 0x0000000000808947 */ /* 0x000fea0003800000 */
[----:B------:R-:W-:-:S13]  /*15e0*/  ISETP.GT.AND P0, PT, R25, 0xfe, PT ;  /* 0x000000fe1900780c */ /* 0x000fda0003f04270 */
[----:B------:R-:W-:Y:S05]  /*15f0*/  @P0 BRA `(.L_x_22) ;  /* 0x00000000006c0947 */ /* 0x000fea0003800000 */
[----:B------:R-:W-:-:S13]  /*1600*/  ISETP.GE.AND P0, PT, R25, 0x1, PT ;  /* 0x000000011900780c */ /* 0x000fda0003f06270 */
[----:B------:R-:W-:Y:S05]  /*1610*/  @P0 BRA `(.L_x_23) ;  /* 0x0000000000740947 */ /* 0x000fea0003800000 */
[----:B------:R-:W-:Y:S02]  /*1620*/  ISETP.GE.AND P0, PT, R25, -0x18, PT ;  /* 0xffffffe81900780c */ /* 0x000fe40003f06270 */
[----:B------:R-:W-:-:S11]  /*1630*/  LOP3.LUT R2, R2, 0x80000000, RZ, 0xc0, !PT ;  /* 0x8000000002027812 */ /* 0x000fd600078ec0ff */
[----:B------:R-:W-:Y:S05]  /*1640*/  @!P0 BRA `(.L_x_23) ;  /* 0x0000000000688947 */ /* 0x000fea0003800000 */
[CCC-:B------:R-:W-:Y:S01]  /*1650*/  FFMA.RP R3, R24.reuse, R28.reuse, R5.reuse ;  /* 0x0000001c18037223 */ /* 0x1c0fe20000008005 */
[CCC-:B------:R-:W-:Y:S01]  /*1660*/  FFMA.RM R29, R24.reuse, R28.reuse, R5.reuse ;  /* 0x0000001c181d7223 */ /* 0x1c0fe20000004005 */
[----:B------:R-:W-:Y:S01]  /*1670*/  FFMA.RZ R5, R24, R28, R5 ;  /* 0x0000001c18057223 */ /* 0x000fe2000000c005 */
[C---:B------:R-:W-:Y:S01]  /*1680*/  VIADD R24, R25.reuse, 0x20 ;  /* 0x0000002019187836 */ /* 0x040fe20000000000 */
[C---:B------:R-:W-:Y:S02]  /*1690*/  ISETP.NE.AND P2, PT, R25.reuse, RZ, PT ;  /* 0x000000ff1900720c */ /* 0x040fe40003f45270 */
[----:B------:R-:W-:Y:S01]  /*16a0*/  ISETP.NE.AND P1, PT, R25, RZ, PT ;  /* 0x000000ff1900720c */ /* 0x000fe20003f25270 */
[----:B------:R-:W-:Y:S01]  /*16b0*/  IMAD.MOV R25, RZ, RZ, -R25 ;  /* 0x000000ffff197224 */ /* 0x000fe200078e0a19 */
[----:B------:R-:W-:Y:S02]  /*16c0*/  LOP3.LUT R5, R5, 0x7fffff, RZ, 0xc0, !PT ;  /* 0x007fffff05057812 */ /* 0x000fe400078ec0ff */
[----:B------:R-:W-:-:S02]  /*16d0*/  FSETP.NEU.FTZ.AND P0, PT, R3, R29, PT ;  /* 0x0000001d0300720b */ /* 0x000fc40003f1d000 */
[----:B------:R-:W-:-:S04]  /*16e0*/  LOP3.LUT R5, R5, 0x800000, RZ, 0xfc, !PT ;  /* 0x0080000005057812 */ /* 0x000fc800078efcff */
[----:B------:R-:W-:-:S04]  /*16f0*/  SHF.L.U32 R24, R5, R24, RZ ;  /* 0x0000001805187219 */ /* 0x000fc800000006ff */
[----:B------:R-:W-:Y:S02]  /*1700*/  ISETP.NE.AND P1, PT, R24, RZ, P1 ;  /* 0x000000ff1800720c */ /* 0x000fe40000f25270 */
[----:B------:R-:W-:Y:S02]  /*1710*/  SEL R24, R25, RZ, P2 ;  /* 0x000000ff19187207 */ /* 0x000fe40001000000 */
[----:B------:R-:W-:Y:S02]  /*1720*/  PLOP3.LUT P0, PT, P0, P1, PT, 0xf8, 0x8f ;  /* 0x00000000008f781c */ /* 0x000fe40000703f70 */
[----:B------:R-:W-:Y:S02]  /*1730*/  SHF.R.U32.HI R24, RZ, R24, R5 ;  /* 0x00000018ff187219 */ /* 0x000fe40000011605 */
[----:B------:R-:W-:Y:S02]  /*1740*/  SEL R3, RZ, 0x1, !P0 ;  /* 0x00000001ff037807 */ /* 0x000fe40004000000 */
[----:B------:R-:W-:-:S04]  /*1750*/  SHF.R.U32.HI R28, RZ, 0x1, R24 ;  /* 0x00000001ff1c7819 */ /* 0x000fc80000011618 */
[----:B------:R-:W-:-:S04]  /*1760*/  LOP3.LUT R3, R3, 0x1, R28, 0xf8, !PT ;  /* 0x0000000103037812 */ /* 0x000fc800078ef81c */
[----:B------:R-:W-:-:S04]  /*1770*/  LOP3.LUT R3, R3, R24, RZ, 0xc0, !PT ;  /* 0x0000001803037212 */ /* 0x000fc800078ec0ff */
[----:B------:R-:W-:-:S04]  /*1780*/  IADD3 R3, PT, PT, R28, R3, RZ ;  /* 0x000000031c037210 */ /* 0x000fc80007ffe0ff */
[----:B------:R-:W-:Y:S01]  /*1790*/  LOP3.LUT R2, R3, R2, RZ, 0xfc, !PT ;  /* 0x0000000203027212 */ /* 0x000fe200078efcff */
[----:B------:R-:W-:Y:S06]  /*17a0*/  BRA `(.L_x_23) ;  /* 0x0000000000107947 */ /* 0x000fec0003800000 */
.L_x_22:
[----:B------:R-:W-:-:S04]  /*17b0*/  LOP3.LUT R2, R2, 0x80000000, RZ, 0xc0, !PT ;  /* 0x8000000002027812 */ /* 0x000fc800078ec0ff */
[----:B------:R-:W-:Y:S01]  /*17c0*/  LOP3.LUT R2, R2, 0x7f800000, RZ, 0xfc, !PT ;  /* 0x7f80000002027812 */ /* 0x000fe200078efcff */
[----:B------:R-:W-:Y:S06]  /*17d0*/  BRA `(.L_x_23) ;  /* 0x0000000000047947 */ /* 0x000fec0003800000 */
.L_x_21:
[----:B------:R-:W-:-:S07]  /*17e0*/  IMAD R2, R3, 0x800000, R2 ;  /* 0x0080000003027824 */ /* 0x000fce00078e0202 */
.L_x_23:
[----:B------:R-:W-:Y:S05]  /*17f0*/  BSYNC.RECONVERGENT B4 ;  /* 0x0000000000047941 */ /* 0x000fea0003800200 */
.L_x_20:
[----:B------:R-:W-:Y:S05]  /*1800*/  BRA `(.L_x_24) ;  /* 0x0000000000207947 */ /* 0x000fea0003800000 */
.L_x_19:
[----:B------:R-:W-:-:S04]  /*1810*/  LOP3.LUT R2, R24, 0x80000000, R25, 0x48, !PT ;  /* 0x8000000018027812 */ /* 0x000fc800078e4819 */
[----:B------:R-:W-:Y:S01]  /*1820*/  LOP3.LUT R2, R2, 0x7f800000, RZ, 0xfc, !PT ;  /* 0x7f80000002027812 */ /* 0x000fe200078efcff */
[----:B------:R-:W-:Y:S06]  /*1830*/  BRA `(.L_x_24) ;  /* 0x0000000000147947 */ /* 0x000fec0003800000 */
.L_x_18:
[----:B------:R-:W-:Y:S01]  /*1840*/  LOP3.LUT R2, R24, 0x80000000, R25, 0x48, !PT ;  /* 0x8000000018027812 */ /* 0x000fe200078e4819 */
[----:B------:R-:W-:Y:S06]  /*1850*/  BRA `(.L_x_24) ;  /* 0x00000000000c7947 */ /* 0x000fec0003800000 */
.L_x_17:
[----:B------:R-:W0:Y:S01]  /*1860*/  MUFU.RSQ R2, -QNAN ;  /* 0xffc0000000027908 */ /* 0x000e220000001400 */
[----:B------:R-:W-:Y:S05]  /*1870*/  BRA `(.L_x_24) ;  /* 0x0000000000047947 */ /* 0x000fea0003800000 */
.L_x_16:
[----:B------:R-:W-:-:S07]  /*1880*/  FADD.FTZ R2, R2, 255 ;  /* 0x437f000002027421 */ /* 0x000fce0000010000 */
.L_x_24:
[----:B------:R-:W-:Y:S05]  /*1890*/  BSYNC.RECONVERGENT B2 ;  /* 0x0000000000027941 */ /* 0x000fea0003800200 */
.L_x_13:
[----:B0-----:R-:W-:Y:S01]  /*18a0*/  IMAD.MOV.U32 R5, RZ, RZ, R2 ;  /* 0x000000ffff057224 */ /* 0x001fe200078e0002 */
[----:B------:R-:W-:Y:S01]  /*18b0*/  MOV R2, R4 ;  /* 0x0000000400027202 */ /* 0x000fe20000000f00 */
[----:B------:R-:W-:-:S04]  /*18c0*/  IMAD.MOV.U32 R3, RZ, RZ, 0x0 ;  /* 0x00000000ff037424 */ /* 0x000fc800078e00ff */
[----:B------:R-:W-:Y:S05]  /*18d0*/  RET.REL.NODEC R2 `(_Z31optimized_evolution_tensor_corePhPfS_jjffP17curandStateXORWOW) ;  /* 0xffffffe402c87950 */ /* 0x000fea0003c3ffff */
.L_x_25:
[----:B------:R-:W-:-:S00]  /*18e0*/  BRA `(.L_x_25) ;  /* 0xfffffffc00fc7947 */ /* 0x000fc0000383ffff */
[----:B------:R-:W-:-:S00]  /*18f0*/  NOP ;  /* 0x0000000000007918 */ /* 0x000fc00000000000 */
        /* <DEDUP_REMOVED lines=8> */
.L_x_166:


//--------------------- .text._Z24convert_precision_kernelPKvPvjii --------------------------
	.section	.text._Z24convert_precision_kernelPKvPvjii,"ax",@progbits
	.align	128
        .global         _Z24convert_precision_kernelPKvPvjii
        .type           _Z24convert_precision_kernelPKvPvjii,@function
        .size           _Z24convert_precision_kernelPKvPvjii,(.L_x_167 - _Z24convert_precision_kernelPKvPvjii)
        .other          _Z24convert_precision_kernelPKvPvjii,@"STO_CUDA_ENTRY STV_DEFAULT"
_Z24convert_precision_kernelPKvPvjii:
.text._Z24convert_precision_kernelPKvPvjii:
[----:B------:R-:W-:Y:S01]  /*0000*/  LDC R1, c[0x0][0x37c] ;  /* 0x0000df00ff017b82 */ /* 0x000fe20000000800 */
[----:B------:R-:W0:Y:S07]  /*0010*/  S2R R3, SR_TID.X ;  /* 0x0000000000037919 */ /* 0x000e2e0000002100 */
[----:B------:R-:W0:Y:S01]  /*0020*/  S2UR UR4, SR_CTAID.X ;  /* 0x00000000000479c3 */ /* 0x000e220000002500 */
[----:B------:R-:W1:Y:S07]  /*0030*/  LDCU UR5, c[0x0][0x390] ;  /* 0x00007200ff0577ac */ /* 0x000e6e0008000800 */
[----:B------:R-:W0:Y:S02]  /*0040*/  LDC R2, c[0x0][0x360] ;  /* 0x0000d800ff027b82 */ /* 0x000e240000000800 */
[----:B0-----:R-:W-:-:S05]  /*0050*/  IMAD R2, R2, UR4, R3 ;  /* 0x0000000402027c24 */ /* 0x001fca000f8e0203 */
[----:B-1----:R-:W-:-:S13]  /*0060*/  ISETP.GE.U32.AND P0, PT, R2, UR5, PT ;  /* 0x0000000502007c0c */ /* 0x002fda000bf06070 */
[----:B------:R-:W-:Y:S05]  /*0070*/  @P0 EXIT ;  /* 0x000000000000094d */ /* 0x000fea0003800000 */
[----:B------:R-:W0:Y:S01]  /*0080*/  LDC R3, c[0x0][0x394] ;  /* 0x0000e500ff037b82 */ /* 0x000e220000000800 */
[----:B------:R-:W1:Y:S01]  /*0090*/  LDCU.64 UR4, c[0x0][0x358] ;  /* 0x00006b00ff0477ac */ /* 0x000e620008000a00 */
[----:B------:R-:W-:Y:S01]  /*00a0*/  IMAD.MOV.U32 R0, RZ, RZ, RZ ;  /* 0x000000ffff007224 */ /* 0x000fe200078e00ff */
[----:B0-----:R-:W-:-:S13]  /*00b0*/  ISETP.GT.AND P0, PT, R3, 0x1, PT ;  /* 0x000000010300780c */ /* 0x001fda0003f04270 */
[----:B-1----:R-:W-:Y:S05]  /*00c0*/  @P0 BRA `(.L_x_26) ;  /* 0x0000000000380947 */ /* 0x002fea0003800000 */
[----:B------:R-:W-:-:S05]  /*00d0*/  VIMNMX.U32 R3, PT, PT, R3, 0x2, PT ;  /* 0x0000000203037848 */ /* 0x000fca0003fe0000 */
[----:B------:R-:W-:-:S04]  /*00e0*/  IMAD.SHL.U32 R3, R3, 0x4, RZ ;  /* 0x0000000403037824 */ /* 0x000fc800078e00ff */
[----:B------:R-:W0:Y:S02]  /*00f0*/  LDC R4, c[0x2][R3] ;  /* 0x0080000003047b82 */ /* 0x000e240000000800 */
[----:B0-----:R-:W-:-:S04]  /*0100*/  SHF.R.S32.HI R5, RZ, 0x1f, R4 ;  /* 0x0000001fff057819 */ /* 0x001fc80000011404 */
.L_x_147:
[----:B------:R-:W-:Y:S05]  /*0110*/  BRX R4 -0x120                                                                          (*"BRANCH_TARGETS .L_x_148,.L_x_149,.L_x_27"*) ;  /* 0xfffffffc04b87949 */ /* 0x000fea000383ffff */
.L_x_149:
[----:B------:R-:W0:Y:S02]  /*0120*/  LDC.64 R4, c[0x0][0x380] ;  /* 0x0000e000ff047b82 */ /* 0x000e240000000a00 */
[----:B0-----:R-:W-:-:S06]  /*0130*/  IMAD.WIDE R4, R2, 0x2, R4 ;  /* 0x0000000202047825 */ /* 0x001fcc00078e0204 */
[----:B------:R-:W2:Y:S02]  /*0140*/  LDG.E.U16.CONSTANT R4, desc[UR4][R4.64] ;  /* 0x0000000404047981 */ /* 0x000ea4000c1e9500 */
[----:B--2---:R-:W-:Y:S01]  /*0150*/  HADD2.F32 R0, -RZ, R4.H0_H0 ;  /* 0x20000004ff007230 */ /* 0x004fe20000004100 */
[----:B------:R-:W-:Y:S06]  /*0160*/  BRA `(.L_x_27) ;  /* 0x0000000000f47947 */ /* 0x000fec0003800000 */
.L_x_148:
[----:B------:R-:W0:Y:S02]  /*0170*/  LDC.64 R4, c[0x0][0x380] ;  /* 0x0000e000ff047b82 */ /* 0x000e240000000a00 */
[----:B0-----:R-:W-:-:S05]  /*0180*/  IMAD.WIDE R4, R2, 0x4, R4 ;  /* 0x0000000402047825 */ /* 0x001fca00078e0204 */
[----:B------:R0:W5:Y:S01]  /*0190*/  LDG.E.CONSTANT R0, desc[UR4][R4.64] ;  /* 0x0000000404007981 */ /* 0x000162000c1e9900 */
[----:B------:R-:W-:Y:S05]  /*01a0*/  BRA `(.L_x_27) ;  /* 0x0000000000e47947 */ /* 0x000fea0003800000 */
.L_x_26:
[----:B------:R-:W-:Y:S02]  /*01b0*/  IMAD.MOV.U32 R4, RZ, RZ, -0x2 ;  /* 0xfffffffeff047424 */ /* 0x000fe400078e00ff */
[----:B------:R-:W-:-:S03]  /*01c0*/  IMAD.MOV.U32 R9, RZ, RZ, 0x437f0000 ;  /* 0x437f0000ff097424 */ /* 0x000fc600078e00ff */
[----:B------:R-:W-:-:S05]  /*01d0*/  VIADDMNMX.U32 R3, R3, R4, 0x3, PT ;  /* 0x0000000303037446 */ /* 0x000fca0003800004 */
[----:B------:R-:W-:-:S04]  /*01e0*/  IMAD.SHL.U32 R3, R3, 0x4, RZ ;  /* 0x0000000403037824 */ /* 0x000fc800078e00ff */
[----:B------:R-:W0:Y:S02]  /*01f0*/  LDC R4, c[0x2][R3+0xc] ;  /* 0x0080030003047b82 */ /* 0x000e240000000800 */
[----:B0-----:R-:W-:-:S04]  /*0200*/  SHF.R.S32.HI R5, RZ, 0x1f, R4 ;  /* 0x0000001fff057819 */ /* 0x001fc80000011404 */
.L_x_151:
[----:B------:R-:W-:Y:S05]  /*0210*/  BRX R4 -0x220                                                                          (*"BRANCH_TARGETS .L_x_152,.L_x_153,.L_x_154,.L_x_27"*) ;  /* 0xfffffffc04787949 */ /* 0x000fea000383ffff */
.L_x_154:
[----:B------:R-:W0:Y:S02]  /*0220*/  LDCU.64 UR6, c[0x0][0x380] ;  /* 0x00007000ff0677ac */ /* 0x000e240008000a00 */
[----:B0-----:R-:W-:-:S04]  /*0230*/  IADD3 R4, P0, PT, R2, UR6, RZ ;  /* 0x0000000602047c10 */ /* 0x001fc8000ff1e0ff */
[----:B------:R-:W-:-:S05]  /*0240*/  LEA.HI.X.SX32 R5, R2, UR7, 0x1, P0 ;  /* 0x0000000702057c11 */ /* 0x000fca00080f0eff */
[----:B------:R-:W2:Y:S01]  /*0250*/  LDG.E.U8.CONSTANT R0, desc[UR4][R4.64] ;  /* 0x0000000404007981 */ /* 0x000ea2000c1e9100 */
[----:B------:R-:W-:Y:S01]  /*0260*/  IMAD.MOV.U32 R6, RZ, RZ, 0x3b808081 ;  /* 0x3b808081ff067424 */ /* 0x000fe200078e00ff */
[----:B------:R-:W-:Y:S03]  /*0270*/  BSSY.RECONVERGENT B0, `(.L_x_28) ;  /* 0x000000d000007945 */ /* 0x000fe60003800200 */
[----:B------:R-:W-:-:S04]  /*0280*/  FFMA R3, R6, -R9, 1 ;  /* 0x3f80000006037423 */ /* 0x000fc80000000809 */
[----:B------:R-:W-:Y:S01]  /*0290*/  FFMA R3, R3, R6, 0.0039215688593685626984 ;  /* 0x3b80808103037423 */ /* 0x000fe20000000006 */
[----:B--2---:R-:W-:-:S04]  /*02a0*/  I2FP.F32.U32 R0, R0 ;  /* 0x0000000000007245 */ /* 0x004fc80000201000 */
[----:B------:R-:W0:Y:S01]  /*02b0*/  FCHK P0, R0, 255 ;  /* 0x437f000000007902 */ /* 0x000e220000000000 */
[----:B------:R-:W-:-:S04]  /*02c0*/  FFMA R6, R0, R3, RZ ;  /* 0x0000000300067223 */ /* 0x000fc800000000ff */
[----:B------:R-:W-:-:S04]  /*02d0*/  FFMA R7, R6, -255, R0 ;  /* 0xc37f000006077823 */ /* 0x000fc80000000000 */
[----:B------:R-:W-:Y:S01]  /*02e0*/  FFMA R3, R3, R7, R6 ;  /* 0x0000000703037223 */ /* 0x000fe20000000006 */
[----:B0-----:R-:W-:Y:S06]  /*02f0*/  @!P0 BRA `(.L_x_29) ;  /* 0x0000000000108947 */ /* 0x001fec0003800000 */
[----:B------:R-:W-:Y:S01]  /*0300*/  IMAD.MOV.U32 R3, RZ, RZ, R0 ;  /* 0x000000ffff037224 */ /* 0x000fe200078e0000 */
[----:B------:R-:W-:-:S07]  /*0310*/  MOV R4, 0x330 ;  /* 0x0000033000047802 */ /* 0x000fce0000000f00 */
[----:B------:R-:W-:Y:S05]  /*0320*/  CALL.REL.NOINC `($__internal_2_$__cuda_sm3x_div_rn_noftz_f32_slowpath) ;  /* 0x00000004005c7944 */ /* 0x000fea0003c00000 */
[----:B------:R-:W-:-:S07]  /*0330*/  IMAD.MOV.U32 R3, RZ, RZ, R0 ;  /* 0x000000ffff037224 */ /* 0x000fce00078e0000 */
.L_x_29:
[----:B------:R-:W-:Y:S05]  /*0340*/  BSYNC.RECONVERGENT B0 ;  /* 0x0000000000007941 */ /* 0x000fea0003800200 */
.L_x_28:
[----:B------:R-:W-:-:S04]  /*0350*/  IMAD.MOV.U32 R0, RZ, RZ, 0x40000000 ;  /* 0x40000000ff007424 */ /* 0x000fc800078e00ff */
[----:B------:R-:W-:-:S05]  /*0360*/  FFMA R3, R3, R0, -1 ;  /* 0xbf80000003037423 */ /* 0x000fca0000000000 */
[----:B------:R-:W-:-:S05]  /*0370*/  F2FP.F16.F32.PACK_AB R3, RZ, R3 ;  /* 0x00000003ff03723e */ /* 0x000fca00000000ff */
[----:B------:R-:W-:Y:S01]  /*0380*/  HADD2.F32 R0, -RZ, R3.H0_H0 ;  /* 0x20000003ff007230 */ /* 0x000fe20000004100 */
[----:B------:R-:W-:Y:S06]  /*0390*/  BRA `(.L_x_27) ;  /* 0x0000000000687947 */ /* 0x000fec0003800000 */
.L_x_152:
[----:B------:R-:W0:Y:S02]  /*03a0*/  LDC.64 R4, c[0x0][0x380] ;  /* 0x0000e000ff047b82 */ /* 0x000e240000000a00 */
[----:B0-----:R-:W-:-:S06]  /*03b0*/  IMAD.WIDE R4, R2, 0x2, R4 ;  /* 0x0000000202047825 */ /* 0x001fcc00078e0204 */
[----:B------:R-:W2:Y:S02]  /*03c0*/  LDG.E.U16.CONSTANT R4, desc[UR4][R4.64] ;  /* 0x0000000404047981 */ /* 0x000ea4000c1e9500 */
[----:B--2---:R-:W-:Y:S01]  /*03d0*/  IMAD.U32 R0, R4, 0x10000, RZ ;  /* 0x0001000004007824 */ /* 0x004fe200078e00ff */
[----:B------:R-:W-:Y:S06]  /*03e0*/  BRA `(.L_x_27) ;  /* 0x0000000000547947 */ /* 0x000fec0003800000 */
.L_x_153:
        /* <DEDUP_REMOVED lines=14> */
[----:B------:R-:W-:-:S07]  /*04d0*/  MOV R4, 0x4f0 ;  /* 0x000004f000047802 */ /* 0x000fce0000000f00 */
[----:B------:R-:W-:Y:S05]  /*04e0*/  CALL.REL.NOINC `($__internal_2_$__cuda_sm3x_div_rn_noftz_f32_slowpath) ;  /* 0x0000000000ec7944 */ /* 0x000fea0003c00000 */
.L_x_31:
[----:B------:R-:W-:Y:S05]  /*04f0*/  BSYNC.RECONVERGENT B0 ;  /* 0x0000000000007941 */ /* 0x000fea0003800200 */
.L_x_30:
[----:B------:R-:W-:-:S04]  /*0500*/  IMAD.MOV.U32 R3, RZ, RZ, 0x40000000 ;  /* 0x40000000ff037424 */ /* 0x000fc800078e00ff */
[----:B------:R-:W-:-:S05]  /*0510*/  FFMA R0, R0, R3, -1 ;  /* 0xbf80000000007423 */ /* 0x000fca0000000003 */
[----:B------:R-:W-:-:S05]  /*0520*/  F2FP.F16.F32.PACK_AB R0, RZ, R0 ;  /* 0x00000000ff00723e */ /* 0x000fca00000000ff */
[----:B------:R-:W-:-:S07]  /*0530*/  HADD2.F32 R0, -RZ, R0.H0_H0 ;  /* 0x20000000ff007230 */ /* 0x000fce0000004100 */
.L_x_27:
[----:B------:R-:W1:Y:S02]  /*0540*/  LDC R3, c[0x0][0x398] ;  /* 0x0000e600ff037b82 */ /* 0x000e640000000800 */
[----:B-1----:R-:W-:-:S13]  /*0550*/  ISETP.GT.AND P0, PT, R3, 0x1, PT ;  /* 0x000000010300780c */ /* 0x002fda0003f04270 */
[----:B------:R-:W-:Y:S05]  /*0560*/  @P0 BRA `(.L_x_32) ;  /* 0x0000000000380947 */ /* 0x000fea0003800000 */
[----:B------:R-:W-:-:S05]  /*0570*/  VIMNMX.U32 R3, PT, PT, R3, 0x2, PT ;  /* 0x0000000203037848 */ /* 0x000fca0003fe0000 */
[----:B------:R-:W-:-:S04]  /*0580*/  IMAD.SHL.U32 R3, R3, 0x4, RZ ;  /* 0x0000000403037824 */ /* 0x000fc800078e00ff */
[----:B0-----:R-:W0:Y:S02]  /*0590*/  LDC R4, c[0x2][R3+0x1c] ;  /* 0x0080070003047b82 */ /* 0x001e240000000800 */
[----:B0-----:R-:W-:-:S04]  /*05a0*/  SHF.R.S32.HI R5, RZ, 0x1f, R4 ;  /* 0x0000001fff057819 */ /* 0x001fc80000011404 */
.L_x_156:
[----:B------:R-:W-:Y:S05]  /*05b0*/  BRX R4 -0x5c0                                                                          (*"BRANCH_TARGETS .L_x_157,.L_x_158,.L_x_159"*) ;  /* 0xfffffff804907949 */ /* 0x000fea000383ffff */
.L_x_158:
[----:B------:R-:W0:Y:S01]  /*05c0*/  LDC.64 R4, c[0x0][0x388] ;  /* 0x0000e200ff047b82 */ /* 0x000e220000000a00 */
[----:B-----5:R-:W-:Y:S01]  /*05d0*/  F2FP.F16.F32.PACK_AB R0, RZ, R0 ;  /* 0x00000000ff00723e */ /* 0x020fe200000000ff */
[----:B0-----:R-:W-:-:S05]  /*05e0*/  IMAD.WIDE R2, R2, 0x2, R4 ;  /* 0x0000000202027825 */ /* 0x001fca00078e0204 */
[----:B------:R-:W-:Y:S01]  /*05f0*/  STG.E.U16 desc[UR4][R2.64], R0 ;  /* 0x0000000002007986 */ /* 0x000fe2000c101504 */
[----:B------:R-:W-:Y:S05]  /*0600*/  EXIT ;  /* 0x000000000000794d */ /* 0x000fea0003800000 */
.L_x_157:
[----:B------:R-:W0:Y:S02]  /*0610*/  LDC.64 R4, c[0x0][0x388] ;  /* 0x0000e200ff047b82 */ /* 0x000e240000000a00 */
[----:B0-----:R-:W-:-:S05]  /*0620*/  IMAD.WIDE R2, R2, 0x4, R4 ;  /* 0x0000000402027825 */ /* 0x001fca00078e0204 */
[----:B-----5:R-:W-:Y:S01]  /*0630*/  STG.E desc[UR4][R2.64], R0 ;  /* 0x0000000002007986 */ /* 0x020fe2000c101904 */
[----:B------:R-:W-:Y:S05]  /*0640*/  EXIT ;  /* 0x000000000000794d */ /* 0x000fea0003800000 */
.L_x_32:
[----:B0-----:R-:W-:-:S05]  /*0650*/  IMAD.MOV.U32 R4, RZ, RZ, -0x2 ;  /* 0xfffffffeff047424 */ /* 0x001fca00078e00ff */
[----:B------:R-:W-:-:S05]  /*0660*/  VIADDMNMX.U32 R3, R3, R4, 0x3, PT ;  /* 0x0000000303037446 */ /* 0x000fca0003800004 */
[----:B------:R-:W-:-:S04]  /*0670*/  IMAD.SHL.U32 R3, R3, 0x4, RZ ;  /* 0x0000000403037824 */ /* 0x000fc800078e00ff */
[----:B------:R-:W0:Y:S02]  /*0680*/  LDC R4, c[0x2][R3+0x28] ;  /* 0x00800a0003047b82 */ /* 0x000e240000000800 */
[----:B0-----:R-:W-:-:S04]  /*0690*/  SHF.R.S32.HI R5, RZ, 0x1f, R4 ;  /* 0x0000001fff057819 */ /* 0x001fc80000011404 */
.L_x_160:
[----:B------:R-:W-:Y:S05]  /*06a0*/  BRX R4 -0x6b0                                                                          (*"BRANCH_TARGETS .L_x_161,.L_x_162,.L_x_163,.L_x_159"*) ;  /* 0xfffffff804547949 */ /* 0x000fea000383ffff */
.L_x_163:
[----:B-----5:R-:W-:Y:S01]  /*06b0*/  F2FP.F16.F32.PACK_AB R0, RZ, R0 ;  /* 0x00000000ff00723e */ /* 0x020fe200000000ff */
[----:B------:R-:W0:Y:S04]  /*06c0*/  LDCU.64 UR6, c[0x0][0x388] ;  /* 0x00007100ff0677ac */ /* 0x000e280008000a00 */
[----:B------:R-:W-:-:S05]  /*06d0*/  HADD2.F32 R0, -RZ, R0.H0_H0 ;  /* 0x20000000ff007230 */ /* 0x000fca0000004100 */
[----:B------:R-:W-:-:S04]  /*06e0*/  FMNMX R0, R0, 1, PT ;  /* 0x3f80000000007809 */ /* 0x000fc80003800000 */
[----:B------:R-:W-:-:S05]  /*06f0*/  FMNMX R0, R0, -1, !PT ;  /* 0xbf80000000007809 */ /* 0x000fca0007800000 */
[----:B------:R-:W-:Y:S01]  /*0700*/  FADD R0, R0, 1 ;  /* 0x3f80000000007421 */ /* 0x000fe20000000000 */
[----:B0-----:R-:W-:-:S03]  /*0710*/  IADD3 R4, P0, PT, R2, UR6, RZ ;  /* 0x0000000602047c10 */ /* 0x001fc6000ff1e0ff */
[----:B------:R-:W-:Y:S01]  /*0720*/  FMUL R0, R0, 0.5 ;  /* 0x3f00000000007820 */ /* 0x000fe20000400000 */
[----:B------:R-:W-:-:S03]  /*0730*/  LEA.HI.X.SX32 R5, R2, UR7, 0x1, P0 ;  /* 0x0000000702057c11 */ /* 0x000fc600080f0eff */
[----:B------:R-:W-:-:S04]  /*0740*/  FMUL R0, R0, 255 ;  /* 0x437f000000007820 */ /* 0x000fc80000400000 */
[----:B------:R-:W0:Y:S02]  /*0750*/  F2I.U32.TRUNC.NTZ R3, R0 ;  /* 0x0000000000037305 */ /* 0x000e24000020f000 */
[----:B0-----:R-:W-:Y:S01]  /*0760*/  STG.E.U8 desc[UR4][R4.64], R3 ;  /* 0x0000000304007986 */ /* 0x001fe2000c101104 */
[----:B------:R-:W-:Y:S05]  /*0770*/  EXIT ;  /* 0x000000000000794d */ /* 0x000fea0003800000 */
.L_x_161:
[----:B------:R-:W0:Y:S01]  /*0780*/  LDC.64 R4, c[0x0][0x388] ;  /* 0x0000e200ff047b82 */ /* 0x000e220000000a00 */
[----:B-----5:R-:W-:Y:S01]  /*0790*/  F2FP.BF16.F32.PACK_AB R0, RZ, R0 ;  /* 0x00000000ff00723e */ /* 0x020fe200000010ff */
[----:B0-----:R-:W-:-:S05]  /*07a0*/  IMAD.WIDE R4, R2, 0x2, R4 ;  /* 0x0000000202047825 */ /* 0x001fca00078e0204 */
[----:B------:R-:W-:Y:S01]  /*07b0*/  STG.E.U16 desc[UR4][R4.64], R0 ;  /* 0x0000000004007986 */ /* 0x000fe2000c101504 */
[----:B------:R-:W-:Y:S05]  /*07c0*/  EXIT ;  /* 0x000000000000794d */ /* 0x000fea0003800000 */
.L_x_162:
        /* <DEDUP_REMOVED lines=11> */
[----:B0-----:R0:W-:Y:S02]  /*0880*/  STG.E.U8 desc[UR4][R4.64], R3 ;  /* 0x0000000304007986 */ /* 0x0011e4000c101104 */
.L_x_159:
[----:B------:R-:W-:Y:S05]  /*0890*/  EXIT ;  /* 0x000000000000794d */ /* 0x000fea0003800000 */
        .weak           $__internal_2_$__cuda_sm3x_div_rn_noftz_f32_slowpath
        .type           $__internal_2_$__cuda_sm3x_div_rn_noftz_f32_slowpath,@function
        .size           $__internal_2_$__cuda_sm3x_div_rn_noftz_f32_slowpath,(.L_x_167 - $__internal_2_$__cuda_sm3x_div_rn_noftz_f32_slowpath)
$__internal_2_$__cuda_sm3x_div_rn_noftz_f32_slowpath:
[----:B------:R-:W-:Y:S01]  /*08a0*/  SHF.R.U32.HI R5, RZ, 0x17, R9 ;  /* 0x00000017ff057819 */ /* 0x000fe20000011609 */
[----:B------:R-:W-:Y:S01]  /*08b0*/  BSSY.RECONVERGENT B1, `(.L_x_33) ;  /* 0x0000064000017945 */ /* 0x000fe20003800200 */
[----:B------:R-:W-:Y:S01]  /*08c0*/  SHF.R.U32.HI R0, RZ, 0x17, R3 ;  /* 0x00000017ff007819 */ /* 0x000fe20000011603 */
[----:B------:R-:W-:Y:S01]  /*08d0*/  IMAD.MOV.U32 R6, RZ, RZ, 0x437f0000 ;  /* 0x437f0000ff067424 */ /* 0x000fe200078e00ff */
[----:B------:R-:W-:Y:S02]  /*08e0*/  LOP3.LUT R5, R5, 0xff, RZ, 0xc0, !PT ;  /* 0x000000ff05057812 */ /* 0x000fe400078ec0ff */
[----:B------:R-:W-:-:S03]  /*08f0*/  LOP3.LUT R10, R0, 0xff, RZ, 0xc0, !PT ;  /* 0x000000ff000a7812 */ /* 0x000fc600078ec0ff */
[----:B------:R-:W-:Y:S02]  /*0900*/  VIADD R8, R5, 0xffffffff ;  /* 0xffffffff05087836 */ /* 0x000fe40000000000 */
[----:B------:R-:W-:-:S03]  /*0910*/  VIADD R9, R10, 0xffffffff ;  /* 0xffffffff0a097836 */ /* 0x000fc60000000000 */
[----:B------:R-:W-:-:S04]  /*0920*/  ISETP.GT.U32.AND P0, PT, R8, 0xfd, PT ;  /* 0x000000fd0800780c */ /* 0x000fc80003f04070 */
[----:B------:R-:W-:-:S13]  /*0930*/  ISETP.GT.U32.OR P0, PT, R9, 0xfd, P0 ;  /* 0x000000fd0900780c */ /* 0x000fda0000704470 */
[----:B------:R-:W-:Y:S01]  /*0940*/  @!P0 IMAD.MOV.U32 R7, RZ, RZ, RZ ;  /* 0x000000ffff078224 */ /* 0x000fe200078e00ff */
[----:B------:R-:W-:Y:S06]  /*0950*/  @!P0 BRA `(.L_x_34) ;  /* 0x0000000000608947 */ /* 0x000fec0003800000 */
[----:B------:R-:W-:Y:S01]  /*0960*/  IMAD.MOV.U32 R0, RZ, RZ, 0x437f0000 ;  /* 0x437f0000ff007424 */ /* 0x000fe200078e00ff */
[----:B------:R-:W-:-:S04]  /*0970*/  FSETP.GTU.FTZ.AND P0, PT, |R3|, +INF , PT ;  /* 0x7f8000000300780b */ /* 0x000fc80003f1c200 */
[----:B------:R-:W-:-:S04]  /*0980*/  FSETP.GTU.FTZ.AND P1, PT, |R0|, +INF , PT ;  /* 0x7f8000000000780b */ /* 0x000fc80003f3c200 */
[----:B------:R-:W-:-:S13]  /*0990*/  PLOP3.LUT P0, PT, P0, P1, PT, 0xf8, 0x8f ;  /* 0x00000000008f781c */ /* 0x000fda0000703f70 */
[----:B------:R-:W-:Y:S05]  /*09a0*/  @P0 BRA `(.L_x_35) ;  /* 0x00000004004c0947 */ /* 0x000fea0003800000 */
[----:B------:R-:W-:-:S13]  /*09b0*/  LOP3.LUT P0, RZ, R6, 0x7fffffff, R3, 0xc8, !PT ;  /* 0x7fffffff06ff7812 */ /* 0x000fda000780c803 */
[----:B------:R-:W-:Y:S05]  /*09c0*/  @!P0 BRA `(.L_x_36) ;  /* 0x00000004003c8947 */ /* 0x000fea0003800000 */
[C---:B------:R-:W-:Y:S02]  /*09d0*/  FSETP.NEU.FTZ.AND P2, PT, |R3|.reuse, +INF , PT ;  /* 0x7f8000000300780b */ /* 0x040fe40003f5d200 */
[----:B------:R-:W-:Y:S02]  /*09e0*/  FSETP.NEU.FTZ.AND P1, PT, |R0|, +INF , PT ;  /* 0x7f8000000000780b */ /* 0x000fe40003f3d200 */
[----:B------:R-:W-:-:S11]  /*09f0*/  FSETP.NEU.FTZ.AND P0, PT, |R3|, +INF , PT ;  /* 0x7f8000000300780b */ /* 0x000fd60003f1d200 */
[----:B------:R-:W-:Y:S05]  /*0a00*/  @!P1 BRA !P2, `(.L_x_36) ;  /* 0x00000004002c9947 */ /* 0x000fea0005000000 */
[----:B------:R-:W-:-:S04]  /*0a10*/  LOP3.LUT P2, RZ, R3, 0x7fffffff, RZ, 0xc0, !PT ;  /* 0x7fffffff03ff7812 */ /* 0x000fc8000784c0ff */
[----:B------:R-:W-:-:S13]  /*0a20*/  PLOP3.LUT P1, PT, P1, P2, PT, 0x2f, 0xf2 ;  /* 0x0000000000f2781c */ /* 0x000fda0000f24577 */
[----:B------:R-:W-:Y:S05]  /*0a30*/  @P1 BRA `(.L_x_37) ;  /* 0x0000000400181947 */ /* 0x000fea0003800000 */
[----:B------:R-:W-:-:S04]  /*0a40*/  LOP3.LUT P1, RZ, R6, 0x7fffffff, RZ, 0xc0, !PT ;  /* 0x7fffffff06ff7812 */ /* 0x000fc8000782c0ff */
[----:B------:R-:W-:-:S13]  /*0a50*/  PLOP3.LUT P0, PT, P0, P1, PT, 0x2f, 0xf2 ;  /* 0x0000000000f2781c */ /* 0x000fda0000702577 */
[----:B------:R-:W-:Y:S05]  /*0a60*/  @P0 BRA `(.L_x_38) ;  /* 0x0000000400000947 */ /* 0x000fea0003800000 */
[----:B------:R-:W-:Y:S02]  /*0a70*/  ISETP.GE.AND P0, PT, R9, RZ, PT ;  /* 0x000000ff0900720c */ /* 0x000fe40003f06270 */
[----:B------:R-:W-:-:S11]  /*0a80*/  ISETP.GE.AND P1, PT, R8, RZ, PT ;  /* 0x000000ff0800720c */ /* 0x000fd60003f26270 */
[----:B------:R-:W-:Y:S02]  /*0a90*/  @P0 IMAD.MOV.U32 R7, RZ, RZ, RZ ;  /* 0x000000ffff070224 */ /* 0x000fe400078e00ff */
[----:B------:R-:W-:Y:S01]  /*0aa0*/  @!P0 FFMA R3, R3, 1.84467440737095516160e+19, RZ ;  /* 0x5f80000003038823 */ /* 0x000fe200000000ff */
[----:B------:R-:W-:Y:S02]  /*0ab0*/  @!P0 IMAD.MOV.U32 R7, RZ, RZ, -0x40 ;  /* 0xffffffc0ff078424 */ /* 0x000fe400078e00ff */
[----:B------:R-:W-:Y:S02]  /*0ac0*/  @!P1 FFMA R6, R0, 1.84467440737095516160e+19, RZ ;  /* 0x5f80000000069823 */ /* 0x000fe400000000ff */
[----:B------:R-:W-:-:S07]  /*0ad0*/  @!P1 VIADD R7, R7, 0x40 ;  /* 0x0000004007079836 */ /* 0x000fce0000000000 */
.L_x_34:
[----:B------:R-:W-:Y:S01]  /*0ae0*/  LEA R9, R5, 0xc0800000, 0x17 ;  /* 0xc080000005097811 */ /* 0x000fe200078eb8ff */
[----:B------:R-:W-:Y:S04]  /*0af0*/  BSSY.RECONVERGENT B2, `(.L_x_39) ;  /* 0x0000036000027945 */ /* 0x000fe80003800200 */
[----:B------:R-:W-:Y:S02]  /*0b00*/  IMAD.IADD R9, R6, 0x1, -R9 ;  /* 0x0000000106097824 */ /* 0x000fe400078e0a09 */
[----:B------:R-:W-:Y:S02]  /*0b10*/  VIADD R6, R10, 0xffffff81 ;  /* 0xffffff810a067836 */ /* 0x000fe40000000000 */
[----:B------:R-:W0:Y:S01]  /*0b20*/  MUFU.RCP R8, R9 ;  /* 0x0000000900087308 */ /* 0x000e220000001000 */
[----:B------:R-:W-:Y:S01]  /*0b30*/  FADD.FTZ R11, -R9, -RZ ;  /* 0x800000ff090b7221 */ /* 0x000fe20000010100 */
[C---:B------:R-:W-:Y:S01]  /*0b40*/  IMAD R0, R6.reuse, -0x800000, R3 ;  /* 0xff80000006007824 */ /* 0x040fe200078e0203 */
[----:B------:R-:W-:-:S05]  /*0b50*/  IADD3 R6, PT, PT, R6, 0x7f, -R5 ;  /* 0x0000007f06067810 */ /* 0x000fca0007ffe805 */
[----:B------:R-:W-:Y:S02]  /*0b60*/  IMAD.IADD R6, R6, 0x1, R7 ;  /* 0x0000000106067824 */ /* 0x000fe400078e0207 */
        /* <DEDUP_REMOVED lines=9> */
[----:B------:R-:W-:-:S04]  /*0c00*/  IMAD.IADD R7, R3, 0x1, R6 ;  /* 0x0000000103077824 */ /* 0x000fc800078e0206 */
[----:B------:R-:W-:-:S05]  /*0c10*/  VIADD R3, R7, 0xffffffff ;  /* 0xffffffff07037836 */ /* 0x000fca0000000000 */
        /* <DEDUP_REMOVED lines=9> */
[CCC-:B------:R-:W-:Y:S01]  /*0cb0*/  FFMA.RZ R3, R10.reuse, R8.reuse, R13.reuse ;  /* 0x000000080a037223 */ /* 0x1c0fe2000000c00d */
[CCC-:B------:R-:W-:Y:S01]  /*0cc0*/  FFMA.RM R6, R10.reuse, R8.reuse, R13.reuse ;  /* 0x000000080a067223 */ /* 0x1c0fe2000000400d */
[C---:B------:R-:W-:Y:S02]  /*0cd0*/  ISETP.NE.AND P2, PT, R7.reuse, RZ, PT ;  /* 0x000000ff0700720c */ /* 0x040fe40003f45270 */
[----:B------:R-:W-:Y:S02]  /*0ce0*/  ISETP.NE.AND P1, PT, R7, RZ, PT ;  /* 0x000000ff0700720c */ /* 0x000fe40003f25270 */
[----:B------:R-:W-:Y:S01]  /*0cf0*/  LOP3.LUT R5, R3, 0x7fffff, RZ, 0xc0, !PT ;  /* 0x007fffff03057812 */ /* 0x000fe200078ec0ff */
[----:B------:R-:W-:Y:S01]  /*0d00*/  FFMA.RP R3, R10, R8, R13 ;  /* 0x000000080a037223 */ /* 0x000fe2000000800d */
[----:B------:R-:W-:Y:S02]  /*0d10*/  VIADD R8, R7, 0x20 ;  /* 0x0000002007087836 */ /* 0x000fe40000000000 */
[----:B------:R-:W-:Y:S01]  /*0d20*/  LOP3.LUT R5, R5, 0x800000, RZ, 0xfc, !PT ;  /* 0x0080000005057812 */ /* 0x000fe200078efcff */
[----:B------:R-:W-:Y:S01]  /*0d30*/  IMAD.MOV R7, RZ, RZ, -R7 ;  /* 0x000000ffff077224 */ /* 0x000fe200078e0a07 */
[----:B------:R-:W-:-:S02]  /*0d40*/  FSETP.NEU.FTZ.AND P0, PT, R3, R6, PT ;  /* 0x000000060300720b */ /* 0x000fc40003f1d000 */
[----:B------:R-:W-:Y:S02]  /*0d50*/  SHF.L.U32 R8, R5, R8, RZ ;  /* 0x0000000805087219 */ /* 0x000fe400000006ff */
[----:B------:R-:W-:Y:S02]  /*0d60*/  SEL R6, R7, RZ, P2 ;  /* 0x000000ff07067207 */ /* 0x000fe40001000000 */
[----:B------:R-:W-:Y:S02]  /*0d70*/  ISETP.NE.AND P1, PT, R8, RZ, P1 ;  /* 0x000000ff0800720c */ /* 0x000fe40000f25270 */
[----:B------:R-:W-:Y:S02]  /*0d80*/  SHF.R.U32.HI R6, RZ, R6, R5 ;  /* 0x00000006ff067219 */ /* 0x000fe40000011605 */
[----:B------:R-:W-:Y:S02]  /*0d90*/  PLOP3.LUT P0, PT, P0, P1, PT, 0xf8, 0x8f ;  /* 0x00000000008f781c */ /* 0x000fe40000703f70 */
[----:B------:R-:W-:-:S02]  /*0da0*/  SHF.R.U32.HI R8, RZ, 0x1, R6 ;  /* 0x00000001ff087819 */ /* 0x000fc40000011606 */
[----:B------:R-:W-:-:S04]  /*0db0*/  SEL R3, RZ, 0x1, !P0 ;  /* 0x00000001ff037807 */ /* 0x000fc80004000000 */
[----:B------:R-:W-:-:S04]  /*0dc0*/  LOP3.LUT R3, R3, 0x1, R8, 0xf8, !PT ;  /* 0x0000000103037812 */ /* 0x000fc800078ef808 */
[----:B------:R-:W-:-:S05]  /*0dd0*/  LOP3.LUT R3, R3, R6, RZ, 0xc0, !PT ;  /* 0x0000000603037212 */ /* 0x000fca00078ec0ff */
[----:B------:R-:W-:-:S05]  /*0de0*/  IMAD.IADD R3, R8, 0x1, R3 ;  /* 0x0000000108037824 */ /* 0x000fca00078e0203 */
[----:B------:R-:W-:Y:S01]  /*0df0*/  LOP3.LUT R0, R3, R0, RZ, 0xfc, !PT ;  /* 0x0000000003007212 */ /* 0x000fe200078efcff */
[----:B------:R-:W-:Y:S06]  /*0e00*/  BRA `(.L_x_42) ;  /* 0x0000000000107947 */ /* 0x000fec0003800000 */
.L_x_41:
[----:B------:R-:W-:-:S04]  /*0e10*/  LOP3.LUT R0, R0, 0x80000000, RZ, 0xc0, !PT ;  /* 0x8000000000007812 */ /* 0x000fc800078ec0ff */
[----:B------:R-:W-:Y:S01]  /*0e20*/  LOP3.LUT R0, R0, 0x7f800000, RZ, 0xfc, !PT ;  /* 0x7f80000000007812 */ /* 0x000fe200078efcff */
[----:B------:R-:W-:Y:S06]  /*0e30*/  BRA `(.L_x_42) ;  /* 0x0000000000047947 */ /* 0x000fec0003800000 */
.L_x_40:
[----:B------:R-:W-:-:S07]  /*0e40*/  IMAD R0, R6, 0x800000, R0 ;  /* 0x0080000006007824 */ /* 0x000fce00078e0200 */
.L_x_42:
[----:B------:R-:W-:Y:S05]  /*0e50*/  BSYNC.RECONVERGENT B2 ;  /* 0x0000000000027941 */ /* 0x000fea0003800200 */
.L_x_39:
[----:B------:R-:W-:Y:S05]  /*0e60*/  BRA `(.L_x_43) ;  /* 0x0000000000207947 */ /* 0x000fea0003800000 */
.L_x_38:
[----:B------:R-:W-:-:S04]  /*0e70*/  LOP3.LUT R0, R6, 0x80000000, R3, 0x48, !PT ;  /* 0x8000000006007812 */ /* 0x000fc800078e4803 */
[----:B------:R-:W-:Y:S01]  /*0e80*/  LOP3.LUT R0, R0, 0x7f800000, RZ, 0xfc, !PT ;  /* 0x7f80000000007812 */ /* 0x000fe200078efcff */
[----:B------:R-:W-:Y:S06]  /*0e90*/  BRA `(.L_x_43) ;  /* 0x0000000000147947 */ /* 0x000fec0003800000 */
.L_x_37:
[----:B------:R-:W-:Y:S01]  /*0ea0*/  LOP3.LUT R0, R6, 0x80000000, R3, 0x48, !PT ;  /* 0x8000000006007812 */ /* 0x000fe200078e4803 */
[----:B------:R-:W-:Y:S06]  /*0eb0*/  BRA `(.L_x_43) ;  /* 0x00000000000c7947 */ /* 0x000fec0003800000 */
.L_x_36:
[----:B------:R-:W0:Y:S01]  /*0ec0*/  MUFU.RSQ R0, -QNAN ;  /* 0xffc0000000007908 */ /* 0x000e220000001400 */
[----:B------:R-:W-:Y:S05]  /*0ed0*/  BRA `(.L_x_43) ;  /* 0x0000000000047947 */ /* 0x000fea0003800000 */
.L_x_35:
[----:B------:R-:W-:-:S07]  /*0ee0*/  FADD.FTZ R0, R3, R0 ;  /* 0x0000000003007221 */ /* 0x000fce0000010000 */
.L_x_43:
[----:B------:R-:W-:Y:S05]  /*0ef0*/  BSYNC.RECONVERGENT B1 ;  /* 0x0000000000017941 */ /* 0x000fea0003800200 */
.L_x_33:
[----:B------:R-:W-:-:S04]  /*0f00*/  IMAD.MOV.U32 R5, RZ, RZ, 0x0 ;  /* 0x00000000ff057424 */ /* 0x000fc800078e00ff */
[----:B0-----:R-:W-:Y:S05]  /*0f10*/  RET.REL.NODEC R4 `(_Z24convert_precision_kernelPKvPvjii) ;  /* 0xfffffff004387950 */ /* 0x001fea0003c3ffff */
.L_x_44:
        /* <DEDUP_REMOVED lines=14> */
.L_x_167:


//--------------------- .text._Z30knowledge_graph_similarity_fp8PKhPKjPfjjj --------------------------
	.section	.text._Z30knowledge_graph_similarity_fp8PKhPKjPfjjj,"ax",@progbits
	.align	128
        .global         _Z30knowledge_graph_similarity_fp8PKhPKjPfjjj
        .type           _Z30knowledge_graph_similarity_fp8PKhPKjPfjjj,@function
        .size           _Z30knowledge_graph_similarity_fp8PKhPKjPfjjj,(.L_x_168 - _Z30knowledge_graph_similarity_fp8PKhPKjPfjjj)
        .other          _Z30knowledge_graph_similarity_fp8PKhPKjPfjjj,@"STO_CUDA_ENTRY STV_DEFAULT"
_Z30knowledge_graph_similarity_fp8PKhPKjPfjjj:
.text._Z30knowledge_graph_similarity_fp8PKhPKjPfjjj:
        /* <DEDUP_REMOVED lines=8> */
[----:B------:R-:W0:Y:S01]  /*0080*/  LDCU UR6, c[0x0][0x39c] ;  /* 0x00007380ff0677ac */ /* 0x000e220008000800 */
[----:B------:R-:W-:Y:S01]  /*0090*/  LOP3.LUT R5, R5, 0x1f, RZ, 0xc0, !PT ;  /* 0x0000001f05057812 */ /* 0x000fe200078ec0ff */
[----:B------:R-:W-:Y:S01]  /*00a0*/  BSSY.RECONVERGENT B2, `(.L_x_45) ;  /* 0x00002f8000027945 */ /* 0x000fe20003800200 */
[----:B------:R-:W-:Y:S01]  /*00b0*/  HFMA2 R18, -RZ, RZ, 0, 0 ;  /* 0x00000000ff127431 */ /* 0x000fe200000001ff */
[----:B------:R-:W1:Y:S01]  /*00c0*/  LDCU.64 UR4, c[0x0][0x358] ;  /* 0x00006b00ff0477ac */ /* 0x000e620008000a00 */
[----:B------:R-:W2:Y:S01]  /*00d0*/  LDCU.64 UR8, c[0x0][0x380] ;  /* 0x00007000ff0877ac */ /* 0x000ea20008000a00 */
[----:B0-----:R-:W-:-:S13]  /*00e0*/  ISETP.GE.U32.AND P0, PT, R5, UR6, PT ;  /* 0x0000000605007c0c */ /* 0x001fda000bf06070 */
[----:B-12---:R-:W-:Y:S05]  /*00f0*/  @P0 BRA `(.L_x_46) ;  /* 0x0000002c00c80947 */ /* 0x006fea0003800000 */
[----:B------:R-:W0:Y:S01]  /*0100*/  LDC.64 R2, c[0x0][0x388] ;  /* 0x0000e200ff027b82 */ /* 0x000e220000000a00 */
[----:B------:R-:W-:-:S05]  /*0110*/  SHF.L.U32 R7, R4, 0x1, RZ ;  /* 0x0000000104077819 */ /* 0x000fca00000006ff */
[----:B0-----:R-:W-:-:S05]  /*0120*/  IMAD.WIDE R2, R7, 0x4, R2 ;  /* 0x0000000407027825 */ /* 0x001fca00078e0202 */
[----:B------:R0:W5:Y:S04]  /*0130*/  LDG.E.CONSTANT R6, desc[UR4][R2.64+0x4] ;  /* 0x0000040402067981 */ /* 0x000168000c1e9900 */
[----:B------:R0:W5:Y:S01]  /*0140*/  LDG.E.CONSTANT R8, desc[UR4][R2.64] ;  /* 0x0000000402087981 */ /* 0x000162000c1e9900 */
[-C--:B------:R-:W-:Y:S01]  /*0150*/  LOP3.LUT R7, RZ, R5.reuse, RZ, 0x33, !PT ;  /* 0x00000005ff077212 */ /* 0x080fe200078e33ff */
[----:B------:R-:W-:Y:S01]  /*0160*/  BSSY.RECONVERGENT B1, `(.L_x_47) ;  /* 0x0000185000017945 */ /* 0x000fe20003800200 */
[----:B------:R-:W-:Y:S01]  /*0170*/  MOV R18, RZ ;  /* 0x000000ff00127202 */ /* 0x000fe20000000f00 */
[----:B------:R-:W-:Y:S01]  /*0180*/  IMAD.MOV.U32 R10, RZ, RZ, 0x437f0000 ;  /* 0x437f0000ff0a7424 */ /* 0x000fe200078e00ff */
[----:B------:R-:W-:Y:S01]  /*0190*/  MOV R13, R5 ;  /* 0x00000005000d7202 */ /* 0x000fe20000000f00 */
[----:B------:R-:W-:-:S05]  /*01a0*/  VIADD R7, R7, UR6 ;  /* 0x0000000607077c36 */ /* 0x000fca0008000000 */
[C---:B------:R-:W-:Y:S02]  /*01b0*/  ISETP.GE.U32.AND P0, PT, R7.reuse, 0xe0, PT ;  /* 0x000000e00700780c */ /* 0x040fe40003f06070 */
[----:B------:R-:W-:-:S04]  /*01c0*/  LEA.HI R9, R7, 0x1, RZ, 0x1b ;  /* 0x0000000107097811 */ /* 0x000fc800078fd8ff */
[----:B------:R-:W-:-:S07]  /*01d0*/  LOP3.LUT R11, R9, 0x7, RZ, 0xc0, !PT ;  /* 0x00000007090b7812 */ /* 0x000fce00078ec0ff */
[----:B0-----:R-:W-:Y:S05]  /*01e0*/  @!P0 BRA `(.L_x_48) ;  /* 0x0000001400f08947 */ /* 0x001fea0003800000 */
[----:B------:R-:W-:Y:S01]  /*01f0*/  LOP3.LUT R15, R9, 0xffffff8, RZ, 0xc0, !PT ;  /* 0x0ffffff8090f7812 */ /* 0x000fe200078ec0ff */
[----:B------:R-:W-:Y:S01]  /*0200*/  BSSY.RECONVERGENT B0, `(.L_x_49) ;  /* 0x0000179000007945 */ /* 0x000fe20003800200 */
[----:B------:R-:W-:Y:S01]  /*0210*/  LOP3.LUT R12, R5, 0x80, RZ, 0xfc, !PT ;  /* 0x00000080050c7812 */ /* 0x000fe200078efcff */
[--C-:B-----5:R-:W-:Y:S01]  /*0220*/  IMAD R13, R6, UR6, R5.reuse ;  /* 0x00000006060d7c24 */ /* 0x120fe2000f8e0205 */
[----:B------:R-:W-:Y:S01]  /*0230*/  MOV R18, RZ ;  /* 0x000000ff00127202 */ /* 0x000fe20000000f00 */
[----:B------:R-:W-:Y:S01]  /*0240*/  IMAD R14, R8, UR6, R5 ;  /* 0x00000006080e7c24 */ /* 0x000fe2000f8e0205 */
[----:B------:R-:W-:-:S07]  /*0250*/  IADD3 R15, PT, PT, -R15, RZ, RZ ;  /* 0x000000ff0f0f7210 */ /* 0x000fce0007ffe1ff */
.L_x_82:
[----:B------:R-:W-:-:S05]  /*0260*/  IADD3 R16, P0, PT, R14, UR8, RZ ;  /* 0x000000080e107c10 */ /* 0x000fca000ff1e0ff */
[----:B------:R-:W-:-:S05]  /*0270*/  IMAD.X R17, RZ, RZ, UR9, P0 ;  /* 0x00000009ff117e24 */ /* 0x000fca00080e06ff */
[----:B------:R-:W2:Y:S01]  /*0280*/  LDG.E.U8.CONSTANT R3, desc[UR4][R16.64] ;  /* 0x0000000410037981 */ /* 0x000ea2000c1e9100 */
[----:B------:R-:W-:Y:S01]  /*0290*/  HFMA2 R19, -RZ, RZ, 0.9375, -7.688999176025390625e-06 ;  /* 0x3b808081ff137431 */ /* 0x000fe200000001ff */
[----:B------:R-:W-:Y:S04]  /*02a0*/  BSSY.RECONVERGENT B5, `(.L_x_50) ;  /* 0x000000c000057945 */ /* 0x000fe80003800200 */
        /* <DEDUP_REMOVED lines=9> */
[----:B------:R-:W-:Y:S05]  /*0340*/  CALL.REL.NOINC `($__internal_3_$__cuda_sm3x_div_rn_noftz_f32_slowpath) ;  /* 0x0000002c00787944 */ /* 0x000fea0003c00000 */
[----:B------:R-:W-:-:S07]  /*0350*/  MOV R19, R0 ;  /* 0x0000000000137202 */ /* 0x000fce0000000f00 */
.L_x_51:
[----:B------:R-:W-:Y:S05]  /*0360*/  BSYNC.RECONVERGENT B5 ;  /* 0x0000000000057941 */ /* 0x000fea0003800200 */
.L_x_50:
[----:B------:R-:W-:-:S05]  /*0370*/  IADD3 R2, P0, PT, R13, UR8, RZ ;  /* 0x000000080d027c10 */ /* 0x000fca000ff1e0ff */
[----:B------:R-:W-:-:S05]  /*0380*/  IMAD.X R3, RZ, RZ, UR9, P0 ;  /* 0x00000009ff037e24 */ /* 0x000fca00080e06ff */
[----:B------:R-:W2:Y:S01]  /*0390*/  LDG.E.U8.CONSTANT R2, desc[UR4][R2.64] ;  /* 0x0000000402027981 */ /* 0x000ea2000c1e9100 */
[----:B------:R-:W-:Y:S01]  /*03a0*/  HFMA2 R17, -RZ, RZ, 0.9375, -7.688999176025390625e-06 ;  /* 0x3b808081ff117431 */ /* 0x000fe200000001ff */
[----:B------:R-:W-:Y:S01]  /*03b0*/  MOV R16, 0x40000000 ;  /* 0x4000000000107802 */ /* 0x000fe20000000f00 */
[----:B------:R-:W-:Y:S04]  /*03c0*/  BSSY.RECONVERGENT B5, `(.L_x_52) ;  /* 0x000000f000057945 */ /* 0x000fe80003800200 */
[----:B------:R-:W-:Y:S01]  /*03d0*/  FFMA R19, R19, R16, -1 ;  /* 0xbf80000013137423 */ /* 0x000fe20000000010 */
[----:B------:R-:W-:-:S04]  /*03e0*/  FFMA R0, R17, -R10, 1 ;  /* 0x3f80000011007423 */ /* 0x000fc8000000080a */
[----:B------:R-:W-:Y:S01]  /*03f0*/  F2FP.F16.F32.PACK_AB R19, RZ, R19 ;  /* 0x00000013ff13723e */ /* 0x000fe200000000ff */
[----:B------:R-:W-:-:S04]  /*0400*/  FFMA R0, R0, R17, 0.0039215688593685626984 ;  /* 0x3b80808100007423 */ /* 0x000fc80000000011 */
[----:B------:R-:W-:Y:S01]  /*0410*/  HADD2.F32 R19, -RZ, R19.H0_H0 ;  /* 0x20000013ff137230 */ /* 0x000fe20000004100 */
        /* <DEDUP_REMOVED lines=8> */
[----:B------:R-:W-:Y:S05]  /*04a0*/  CALL.REL.NOINC `($__internal_3_$__cuda_sm3x_div_rn_noftz_f32_slowpath) ;  /* 0x0000002c00207944 */ /* 0x000fea0003c00000 */
.L_x_53:
[----:B------:R-:W-:Y:S05]  /*04b0*/  BSYNC.RECONVERGENT B5 ;  /* 0x0000000000057941 */ /* 0x000fea0003800200 */
.L_x_52:
[----:B------:R-:W-:-:S04]  /*04c0*/  IADD3 R2, PT, PT, R14, 0x20, RZ ;  /* 0x000000200e027810 */ /* 0x000fc80007ffe0ff */
[----:B------:R-:W-:-:S04]  /*04d0*/  IADD3 R2, P0, PT, R2, UR8, RZ ;  /* 0x0000000802027c10 */ /* 0x000fc8000ff1e0ff */
[----:B------:R-:W-:-:S05]  /*04e0*/  IADD3.X R3, PT, PT, RZ, UR9, RZ, P0, !PT ;  /* 0x00000009ff037c10 */ /* 0x000fca00087fe4ff */
[----:B------:R-:W2:Y:S01]  /*04f0*/  LDG.E.U8.CONSTANT R2, desc[UR4][R2.64] ;  /* 0x0000000402027981 */ /* 0x000ea2000c1e9100 */
[----:B------:R-:W-:Y:S02]  /*0500*/  HFMA2 R21, -RZ, RZ, 0.9375, -7.688999176025390625e-06 ;  /* 0x3b808081ff157431 */ /* 0x000fe400000001ff */
[----:B------:R-:W-:Y:S01]  /*0510*/  IMAD.MOV.U32 R17, RZ, RZ, 0x40000000 ;  /* 0x40000000ff117424 */ /* 0x000fe200078e00ff */
[----:B------:R-:W-:Y:S03]  /*0520*/  BSSY.RECONVERGENT B5, `(.L_x_54) ;  /* 0x0000011000057945 */ /* 0x000fe60003800200 */
[----:B------:R-:W-:Y:S01]  /*0530*/  FFMA R16, R0, R17, -1 ;  /* 0xbf80000000107423 */ /* 0x000fe20000000011 */
[----:B------:R-:W-:-:S04]  /*0540*/  FFMA R0, R21, -R10, 1 ;  /* 0x3f80000015007423 */ /* 0x000fc8000000080a */
[----:B------:R-:W-:Y:S01]  /*0550*/  F2FP.F16.F32.PACK_AB R16, RZ, R16 ;  /* 0x00000010ff10723e */ /* 0x000fe200000000ff */
[----:B------:R-:W-:-:S04]  /*0560*/  FFMA R0, R0, R21, 0.0039215688593685626984 ;  /* 0x3b80808100007423 */ /* 0x000fc80000000015 */
[----:B------:R-:W-:-:S05]  /*0570*/  HADD2.F32 R16, -RZ, R16.H0_H0 ;  /* 0x20000010ff107230 */ /* 0x000fca0000004100 */
[----:B------:R-:W-:Y:S01]  /*0580*/  FFMA R19, R19, R16, R18 ;  /* 0x0000001013137223 */ /* 0x000fe20000000012 */
[----:B--2---:R-:W-:-:S04]  /*0590*/  I2FP.F32.U32 R20, R2 ;  /* 0x0000000200147245 */ /* 0x004fc80000201000 */
[----:B------:R-:W0:Y:S01]  /*05a0*/  FCHK P0, R20, 255 ;  /* 0x437f000014007902 */ /* 0x000e220000000000 */
[----:B------:R-:W-:-:S04]  /*05b0*/  FFMA R17, R0, R20, RZ ;  /* 0x0000001400117223 */ /* 0x000fc800000000ff */
[----:B------:R-:W-:-:S04]  /*05c0*/  FFMA R2, R17, -255, R20 ;  /* 0xc37f000011027823 */ /* 0x000fc80000000014 */
[----:B------:R-:W-:Y:S01]  /*05d0*/  FFMA R17, R0, R2, R17 ;  /* 0x0000000200117223 */ /* 0x000fe20000000011 */
[----:B0-----:R-:W-:Y:S06]  /*05e0*/  @!P0 BRA `(.L_x_55) ;  /* 0x0000000000108947 */ /* 0x001fec0003800000 */
[----:B------:R-:W-:Y:S02]  /*05f0*/  MOV R3, R20 ;  /* 0x0000001400037202 */ /* 0x000fe40000000f00 */
[----:B------:R-:W-:-:S07]  /*0600*/  MOV R2, 0x620 ;  /* 0x0000062000027802 */ /* 0x000fce0000000f00 */
[----:B------:R-:W-:Y:S05]  /*0610*/  CALL.REL.NOINC `($__internal_3_$__cuda_sm3x_div_rn_noftz_f32_slowpath) ;  /* 0x0000002800c47944 */ /* 0x000fea0003c00000 */
[----:B------:R-:W-:-:S07]  /*0620*/  IMAD.MOV.U32 R17, RZ, RZ, R0 ;  /* 0x000000ffff117224 */ /* 0x000fce00078e0000 */
.L_x_55:
[----:B------:R-:W-:Y:S05]  /*0630*/  BSYNC.RECONVERGENT B5 ;  /* 0x0000000000057941 */ /* 0x000fea0003800200 */
.L_x_54:
[----:B------:R-:W-:-:S04]  /*0640*/  IADD3 R2, PT, PT, R13, 0x20, RZ ;  /* 0x000000200d027810 */ /* 0x000fc80007ffe0ff */
[----:B------:R-:W-:-:S04]  /*0650*/  IADD3 R2, P0, PT, R2, UR8, RZ ;  /* 0x0000000802027c10 */ /* 0x000fc8000ff1e0ff */
[----:B------:R-:W-:-:S05]  /*0660*/  IADD3.X R3, PT, PT, RZ, UR9, RZ, P0, !PT ;  /* 0x00000009ff037c10 */ /* 0x000fca00087fe4ff */
[----:B------:R-:W2:Y:S01]  /*0670*/  LDG.E.U8.CONSTANT R2, desc[UR4][R2.64] ;  /* 0x0000000402027981 */ /* 0x000ea2000c1e9100 */
[----:B------:R-:W-:Y:S01]  /*0680*/  IMAD.MOV.U32 R21, RZ, RZ, 0x3b808081 ;  /* 0x3b808081ff157424 */ /* 0x000fe200078e00ff */
[----:B------:R-:W-:Y:S01]  /*0690*/  MOV R16, 0x40000000 ;  /* 0x4000000000107802 */ /* 0x000fe20000000f00 */
[----:B------:R-:W-:Y:S02]  /*06a0*/  BSSY.RECONVERGENT B5, `(.L_x_56) ;  /* 0x000000f000057945 */ /* 0x000fe40003800200 */
[----:B------:R-:W-:Y:S02]  /*06b0*/  FFMA R0, R21, -R10, 1 ;  /* 0x3f80000015007423 */ /* 0x000fe4000000080a */
[----:B------:R-:W-:Y:S02]  /*06c0*/  FFMA R17, R17, R16, -1 ;  /* 0xbf80000011117423 */ /* 0x000fe40000000010 */
[----:B------:R-:W-:-:S03]  /*06d0*/  FFMA R0, R0, R21, 0.0039215688593685626984 ;  /* 0x3b80808100007423 */ /* 0x000fc60000000015 */
[----:B------:R-:W-:-:S05]  /*06e0*/  F2FP.F16.F32.PACK_AB R17, RZ, R17 ;  /* 0x00000011ff11723e */ /* 0x000fca00000000ff */
[----:B------:R-:W-:Y:S01]  /*06f0*/  HADD2.F32 R18, -RZ, R17.H0_H0 ;  /* 0x20000011ff127230 */ /* 0x000fe20000004100 */
        /* <DEDUP_REMOVED lines=9> */
.L_x_57:
[----:B------:R-:W-:Y:S05]  /*0790*/  BSYNC.RECONVERGENT B5 ;  /* 0x0000000000057941 */ /* 0x000fea0003800200 */
.L_x_56:
[----:B------:R-:W-:-:S05]  /*07a0*/  VIADD R2, R14, 0x40 ;  /* 0x000000400e027836 */ /* 0x000fca0000000000 */
[----:B------:R-:W-:-:S04]  /*07b0*/  IADD3 R2, P0, PT, R2, UR8, RZ ;  /* 0x0000000802027c10 */ /* 0x000fc8000ff1e0ff */
[----:B------:R-:W-:-:S05]  /*07c0*/  IADD3.X R3, PT, PT, RZ, UR9, RZ, P0, !PT ;  /* 0x00000009ff037c10 */ /* 0x000fca00087fe4ff */
[----:B------:R-:W2:Y:S01]  /*07d0*/  LDG.E.U8.CONSTANT R2, desc[UR4][R2.64] ;  /* 0x0000000402027981 */ /* 0x000ea2000c1e9100 */
[----:B------:R-:W-:Y:S02]  /*07e0*/  HFMA2 R17, -RZ, RZ, 2, 0 ;  /* 0x40000000ff117431 */ /* 0x000fe400000001ff */
[----:B------:R-:W-:Y:S01]  /*07f0*/  IMAD.MOV.U32 R21, RZ, RZ, 0x3b808081 ;  /* 0x3b808081ff157424 */ /* 0x000fe200078e00ff */
[----:B------:R-:W-:Y:S02]  /*0800*/  BSSY.RECONVERGENT B5, `(.L_x_58) ;  /* 0x0000011000057945 */ /* 0x000fe40003800200 */
[----:B------:R-:W-:Y:S01]  /*0810*/  FFMA R16, R0, R17, -1 ;  /* 0xbf80000000107423 */ /* 0x000fe20000000011 */
[----:B------:R-:W-:-:S04]  /*0820*/  FFMA R0, R21, -R10, 1 ;  /* 0x3f80000015007423 */ /* 0x000fc8000000080a */
[----:B------:R-:W-:Y:S01]  /*0830*/  FFMA R0, R0, R21, 0.0039215688593685626984 ;  /* 0x3b80808100007423 */ /* 0x000fe20000000015 */
[----:B------:R-:W-:-:S05]  /*0840*/  F2FP.F16.F32.PACK_AB R16, RZ, R16 ;  /* 0x00000010ff10723e */ /* 0x000fca00000000ff */
        /* <DEDUP_REMOVED lines=11> */
[----:B------:R-:W-:-:S07]  /*0900*/  MOV R17, R0 ;  /* 0x0000000000117202 */ /* 0x000fce0000000f00 */
.L_x_59:
[----:B------:R-:W-:Y:S05]  /*0910*/  BSYNC.RECONVERGENT B5 ;  /* 0x0000000000057941 */ /* 0x000fea0003800200 */
.L_x_58:
[----:B------:R-:W-:-:S05]  /*0920*/  VIADD R2, R13, 0x40 ;  /* 0x000000400d027836 */ /* 0x000fca0000000000 */
        /* <DEDUP_REMOVED lines=20> */
.L_x_61:
[----:B------:R-:W-:Y:S05]  /*0a70*/  BSYNC.RECONVERGENT B5 ;  /* 0x0000000000057941 */ /* 0x000fea0003800200 */
.L_x_60:
[----:B------:R-:W-:-:S04]  /*0a80*/  IADD3 R2, PT, PT, R14, 0x60, RZ ;  /* 0x000000600e027810 */ /* 0x000fc80007ffe0ff */
        /* <DEDUP_REMOVED lines=21> */
[----:B------:R-:W-:-:S07]  /*0be0*/  MOV R17, R0 ;  /* 0x0000000000117202 */ /* 0x000fce0000000f00 */
.L_x_63:
[----:B------:R-:W-:Y:S05]  /*0bf0*/  BSYNC.RECONVERGENT B5 ;  /* 0x0000000000057941 */ /* 0x000fea0003800200 */
.L_x_62:
        /* <DEDUP_REMOVED lines=21> */
.L_x_65:
[----:B------:R-:W-:Y:S05]  /*0d50*/  BSYNC.RECONVERGENT B5 ;  /* 0x0000000000057941 */ /* 0x000fea0003800200 */
.L_x_64:
        /* <DEDUP_REMOVED lines=23> */
.L_x_67:
[----:B------:R-:W-:Y:S05]  /*0ed0*/  BSYNC.RECONVERGENT B5 ;  /* 0x0000000000057941 */ /* 0x000fea0003800200 */
.L_x_66:
        /* <DEDUP_REMOVED lines=21> */
.L_x_69:
[----:B------:R-:W-:Y:S05]  /*1030*/  BSYNC.RECONVERGENT B5 ;  /* 0x0000000000057941 */ /* 0x000fea0003800200 */
.L_x_68:
        /* <DEDUP_REMOVED lines=23> */
.L_x_71:
[----:B------:R-:W-:Y:S05]  /*11b0*/  BSYNC.RECONVERGENT B5 ;  /* 0x0000000000057941 */ /* 0x000fea0003800200 */
.L_x_70:
        /* <DEDUP_REMOVED lines=21> */
.L_x_73:
[----:B------:R-:W-:Y:S05]  /*1310*/  BSYNC.RECONVERGENT B5 ;  /* 0x0000000000057941 */ /* 0x000fea0003800200 */
.L_x_72:
        /* <DEDUP_REMOVED lines=23> */
.L_x_75:
[----:B------:R-:W-:Y:S05]  /*1490*/  BSYNC.RECONVERGENT B5 ;  /* 0x0000000000057941 */ /* 0x000fea0003800200 */
.L_x_74:
        /* <DEDUP_REMOVED lines=21> */
.L_x_77:
[----:B------:R-:W-:Y:S05]  /*15f0*/  BSYNC.RECONVERGENT B5 ;  /* 0x0000000000057941 */ /* 0x000fea0003800200 */
.L_x_76:
        /* <DEDUP_REMOVED lines=23> */
.L_x_79:
[----:B------:R-:W-:Y:S05]  /*1770*/  BSYNC.RECONVERGENT B5 ;  /* 0x0000000000057941 */ /* 0x000fea0003800200 */
.L_x_78:
        /* <DEDUP_REMOVED lines=21> */
.L_x_81:
[----:B------:R-:W-:Y:S05]  /*18d0*/  BSYNC.RECONVERGENT B5 ;  /* 0x0000000000057941 */ /* 0x000fea0003800200 */
.L_x_80:
[----:B------:R-:W-:Y:S01]  /*18e0*/  IMAD.MOV.U32 R3, RZ, RZ, 0x40000000 ;  /* 0x40000000ff037424 */ /* 0x000fe200078e00ff */
[----:B------:R-:W-:Y:S01]  /*18f0*/  IADD3 R15, PT, PT, R15, 0x8, RZ ;  /* 0x000000080f0f7810 */ /* 0x000fe20007ffe0ff */
[----:B------:R-:W-:Y:S01]  /*1900*/  VIADD R13, R13, 0x100 ;  /* 0x000001000d0d7836 */ /* 0x000fe20000000000 */
[----:B------:R-:W-:Y:S01]  /*1910*/  IADD3 R12, PT, PT, R12, 0x100, RZ ;  /* 0x000001000c0c7810 */ /* 0x000fe20007ffe0ff */
[----:B------:R-:W-:Y:S01]  /*1920*/  FFMA R0, R0, R3, -1 ;  /* 0xbf80000000007423 */ /* 0x000fe20000000003 */
[----:B------:R-:W-:Y:S02]  /*1930*/  ISETP.NE.AND P0, PT, R15, RZ, PT ;  /* 0x000000ff0f00720c */ /* 0x000fe40003f05270 */
[----:B------:R-:W-:Y:S02]  /*1940*/  IADD3 R14, PT, PT, R14, 0x100, RZ ;  /* 0x000001000e0e7810 */ /* 0x000fe40007ffe0ff */
[----:B------:R-:W-:-:S05]  /*1950*/  F2FP.F16.F32.PACK_AB R0, RZ, R0 ;  /* 0x00000000ff00723e */ /* 0x000fca00000000ff */
[----:B------:R-:W-:-:S05]  /*1960*/  HADD2.F32 R0, -RZ, R0.H0_H0 ;  /* 0x20000000ff007230 */ /* 0x000fca0000004100 */
[----:B------:R-:W-:Y:S01]  /*1970*/  FFMA R18, R19, R0, R18 ;  /* 0x0000000013127223 */ /* 0x000fe20000000012 */
[----:B------:R-:W-:Y:S06]  /*1980*/  @P0 BRA `(.L_x_82) ;  /* 0xffffffe800340947 */ /* 0x000fec000383ffff */
[----:B------:R-:W-:Y:S05]  /*1990*/  BSYNC.RECONVERGENT B0 ;  /* 0x0000000000007941 */ /* 0x000fea0003800200 */
.L_x_49:
[----:B------:R-:W-:-:S07]  /*19a0*/  IADD3 R13, PT, PT, R12, -0x80, RZ ;  /* 0xffffff800c0d7810 */ /* 0x000fce0007ffe0ff */
.L_x_48:
[----:B------:R-:W-:Y:S05]  /*19b0*/  BSYNC.RECONVERGENT B1 ;  /* 0x0000000000017941 */ /* 0x000fea0003800200 */
.L_x_47:
[----:B------:R-:W-:-:S13]  /*19c0*/  ISETP.NE.AND P0, PT, R11, RZ, PT ;  /* 0x000000ff0b00720c */ /* 0x000fda0003f05270 */
[----:B------:R-:W-:Y:S05]  /*19d0*/  @!P0 BRA `(.L_x_46) ;  /* 0x0000001400908947 */ /* 0x000fea0003800000 */
[----:B------:R-:W-:Y:S01]  /*19e0*/  ISETP.GE.U32.AND P0, PT, R11, 0x4, PT ;  /* 0x000000040b00780c */ /* 0x000fe20003f06070 */
[----:B------:R-:W-:-:S12]  /*19f0*/  BSSY.RECONVERGENT B0, `(.L_x_83) ;  /* 0x00000c5000007945 */ /* 0x000fd80003800200 */
[----:B------:R-:W-:Y:S05]  /*1a00*/  @!P0 BRA `(.L_x_84) ;  /* 0x0000000c000c8947 */ /* 0x000fea0003800000 */
[----:B------:R-:W0:Y:S01]  /*1a10*/  LDCU UR7, c[0x0][0x39c] ;  /* 0x00007380ff0777ac */ /* 0x000e220008000800 */
[----:B------:R-:W1:Y:S01]  /*1a20*/  LDCU.64 UR10, c[0x0][0x380] ;  /* 0x00007000ff0a77ac */ /* 0x000e620008000a00 */
[----:B0----5:R-:W-:-:S05]  /*1a30*/  IMAD R12, R8, UR7, R13 ;  /* 0x00000007080c7c24 */ /* 0x021fca000f8e020d */
[----:B-1----:R-:W-:-:S05]  /*1a40*/  IADD3 R2, P0, PT, R12, UR10, RZ ;  /* 0x0000000a0c027c10 */ /* 0x002fca000ff1e0ff */
        /* <DEDUP_REMOVED lines=16> */
.L_x_86:
[----:B------:R-:W-:Y:S05]  /*1b50*/  BSYNC.RECONVERGENT B1 ;  /* 0x0000000000017941 */ /* 0x000fea0003800200 */
.L_x_85:
[----:B------:R-:W0:Y:S01]  /*1b60*/  LDCU UR7, c[0x0][0x39c] ;  /* 0x00007380ff0777ac */ /* 0x000e220008000800 */
[----:B------:R-:W1:Y:S01]  /*1b70*/  LDCU.64 UR10, c[0x0][0x380] ;  /* 0x00007000ff0a77ac */ /* 0x000e620008000a00 */
[----:B0-----:R-:W-:-:S05]  /*1b80*/  IMAD R11, R6, UR7, R13 ;  /* 0x00000007060b7c24 */ /* 0x001fca000f8e020d */
[----:B-1----:R-:W-:-:S04]  /*1b90*/  IADD3 R2, P0, PT, R11, UR10, RZ ;  /* 0x0000000a0b027c10 */ /* 0x002fc8000ff1e0ff */
[----:B------:R-:W-:-:S05]  /*1ba0*/  IADD3.X R3, PT, PT, RZ, UR11, RZ, P0, !PT ;  /* 0x0000000bff037c10 */ /* 0x000fca00087fe4ff */
[----:B------:R-:W2:Y:S01]  /*1bb0*/  LDG.E.U8.CONSTANT R2, desc[UR4][R2.64] ;  /* 0x0000000402027981 */ /* 0x000ea2000c1e9100 */
[----:B------:R-:W-:Y:S01]  /*1bc0*/  MOV R17, 0x3b808081 ;  /* 0x3b80808100117802 */ /* 0x000fe20000000f00 */
[----:B------:R-:W-:Y:S01]  /*1bd0*/  IMAD.MOV.U32 R15, RZ, RZ, 0x40000000 ;  /* 0x40000000ff0f7424 */ /* 0x000fe200078e00ff */
[----:B------:R-:W-:Y:S03]  /*1be0*/  BSSY.RECONVERGENT B1, `(.L_x_87) ;  /* 0x000000f000017945 */ /* 0x000fe60003800200 */
[----:B------:R-:W-:Y:S01]  /*1bf0*/  FFMA R0, R17, -R10, 1 ;  /* 0x3f80000011007423 */ /* 0x000fe2000000080a */
[----:B------:R-:W-:-:S03]  /*1c00*/  FFMA R14, R14, R15, -1 ;  /* 0xbf8000000e0e7423 */ /* 0x000fc6000000000f */
[----:B------:R-:W-:Y:S02]  /*1c10*/  FFMA R0, R0, R17, 0.0039215688593685626984 ;  /* 0x3b80808100007423 */ /* 0x000fe40000000011 */
        /* <DEDUP_REMOVED lines=11> */
.L_x_88:
[----:B------:R-:W-:Y:S05]  /*1cd0*/  BSYNC.RECONVERGENT B1 ;  /* 0x0000000000017941 */ /* 0x000fea0003800200 */
.L_x_87:
[----:B------:R-:W0:Y:S01]  /*1ce0*/  LDCU.64 UR10, c[0x0][0x380] ;  /* 0x00007000ff0a77ac */ /* 0x000e220008000a00 */
[----:B------:R-:W-:-:S04]  /*1cf0*/  IADD3 R2, PT, PT, R12, 0x20, RZ ;  /* 0x000000200c027810 */ /* 0x000fc80007ffe0ff */
[----:B0-----:R-:W-:-:S05]  /*1d00*/  IADD3 R2, P0, PT, R2, UR10, RZ ;  /* 0x0000000a02027c10 */ /* 0x001fca000ff1e0ff */
[----:B------:R-:W-:-:S05]  /*1d10*/  IMAD.X R3, RZ, RZ, UR11, P0 ;  /* 0x0000000bff037e24 */ /* 0x000fca00080e06ff */
[----:B------:R-:W2:Y:S01]  /*1d20*/  LDG.E.U8.CONSTANT R2, desc[UR4][R2.64] ;  /* 0x0000000402027981 */ /* 0x000ea2000c1e9100 */
[----:B------:R-:W-:Y:S01]  /*1d30*/  HFMA2 R17, -RZ, RZ, 2, 0 ;  /* 0x40000000ff117431 */ /* 0x000fe200000001ff */
[----:B------:R-:W-:Y:S01]  /*1d40*/  MOV R19, 0x3b808081 ;  /* 0x3b80808100137802 */ /* 0x000fe20000000f00 */
[----:B------:R-:W-:Y:S03]  /*1d50*/  BSSY.RECONVERGENT B1, `(.L_x_89) ;  /* 0x0000011000017945 */ /* 0x000fe60003800200 */
        /* <DEDUP_REMOVED lines=16> */
.L_x_90:
[----:B------:R-:W-:Y:S05]  /*1e60*/  BSYNC.RECONVERGENT B1 ;  /* 0x0000000000017941 */ /* 0x000fea0003800200 */
.L_x_89:
[----:B------:R-:W0:Y:S01]  /*1e70*/  LDCU.64 UR10, c[0x0][0x380] ;  /* 0x00007000ff0a77ac */ /* 0x000e220008000a00 */
[----:B------:R-:W-:-:S04]  /*1e80*/  IADD3 R2, PT, PT, R11, 0x20, RZ ;  /* 0x000000200b027810 */ /* 0x000fc80007ffe0ff */
[----:B0-----:R-:W-:-:S05]  /*1e90*/  IADD3 R2, P0, PT, R2, UR10, RZ ;  /* 0x0000000a02027c10 */ /* 0x001fca000ff1e0ff */
[----:B------:R-:W-:-:S05]  /*1ea0*/  IMAD.X R3, RZ, RZ, UR11, P0 ;  /* 0x0000000bff037e24 */ /* 0x000fca00080e06ff */
[----:B------:R-:W2:Y:S01]  /*1eb0*/  LDG.E.U8.CONSTANT R2, desc[UR4][R2.64] ;  /* 0x0000000402027981 */ /* 0x000ea2000c1e9100 */
[----:B------:R-:W-:Y:S01]  /*1ec0*/  HFMA2 R15, -RZ, RZ, 0.9375, -7.688999176025390625e-06 ;  /* 0x3b808081ff0f7431 */ /* 0x000fe200000001ff */
[----:B------:R-:W-:Y:S01]  /*1ed0*/  MOV R14, 0x40000000 ;  /* 0x40000000000e7802 */ /* 0x000fe20000000f00 */
[----:B------:R-:W-:Y:S04]  /*1ee0*/  BSSY.RECONVERGENT B1, `(.L_x_91) ;  /* 0x000000f000017945 */ /* 0x000fe80003800200 */
[----:B------:R-:W-:Y:S01]  /*1ef0*/  FFMA R17, R17, R14, -1 ;  /* 0xbf80000011117423 */ /* 0x000fe2000000000e */
[----:B------:R-:W-:-:S04]  /*1f00*/  FFMA R0, R15, -R10, 1 ;  /* 0x3f8000000f007423 */ /* 0x000fc8000000080a */
[----:B------:R-:W-:Y:S01]  /*1f10*/  FFMA R0, R0, R15, 0.0039215688593685626984 ;  /* 0x3b80808100007423 */ /* 0x000fe2000000000f */
        /* <DEDUP_REMOVED lines=11> */
.L_x_92:
[----:B------:R-:W-:Y:S05]  /*1fd0*/  BSYNC.RECONVERGENT B1 ;  /* 0x0000000000017941 */ /* 0x000fea0003800200 */
.L_x_91:
[----:B------:R-:W0:Y:S01]  /*1fe0*/  LDCU.64 UR10, c[0x0][0x380] ;  /* 0x00007000ff0a77ac */ /* 0x000e220008000a00 */
[----:B------:R-:W-:-:S04]  /*1ff0*/  IADD3 R2, PT, PT, R12, 0x40, RZ ;  /* 0x000000400c027810 */ /* 0x000fc80007ffe0ff */
[----:B0-----:R-:W-:-:S04]  /*2000*/  IADD3 R2, P0, PT, R2, UR10, RZ ;  /* 0x0000000a02027c10 */ /* 0x001fc8000ff1e0ff */
        /* <DEDUP_REMOVED lines=21> */
.L_x_94:
[----:B------:R-:W-:Y:S05]  /*2160*/  BSYNC.RECONVERGENT B1 ;  /* 0x0000000000017941 */ /* 0x000fea0003800200 */
.L_x_93:
[----:B------:R-:W0:Y:S01]  /*2170*/  LDCU.64 UR10, c[0x0][0x380] ;  /* 0x00007000ff0a77ac */ /* 0x000e220008000a00 */
[----:B------:R-:W-:-:S04]  /*2180*/  IADD3 R2, PT, PT, R11, 0x40, RZ ;  /* 0x000000400b027810 */ /* 0x000fc80007ffe0ff */
[----:B0-----:R-:W-:-:S04]  /*2190*/  IADD3 R2, P0, PT, R2, UR10, RZ ;  /* 0x0000000a02027c10 */ /* 0x001fc8000ff1e0ff */
        /* <DEDUP_REMOVED lines=19> */
.L_x_96:
[----:B------:R-:W-:Y:S05]  /*22d0*/  BSYNC.RECONVERGENT B1 ;  /* 0x0000000000017941 */ /* 0x000fea0003800200 */
.L_x_95:
[----:B------:R-:W0:Y:S01]  /*22e0*/  LDCU.64 UR10, c[0x0][0x380] ;  /* 0x00007000ff0a77ac */ /* 0x000e220008000a00 */
[----:B------:R-:W-:-:S05]  /*22f0*/  VIADD R2, R12, 0x60 ;  /* 0x000000600c027836 */ /* 0x000fca0000000000 */
[----:B0-----:R-:W-:-:S04]  /*2300*/  IADD3 R2, P0, PT, R2, UR10, RZ ;  /* 0x0000000a02027c10 */ /* 0x001fc8000ff1e0ff */
        /* <DEDUP_REMOVED lines=21> */
.L_x_98:
[----:B------:R-:W-:Y:S05]  /*2460*/  BSYNC.RECONVERGENT B1 ;  /* 0x0000000000017941 */ /* 0x000fea0003800200 */
.L_x_97:
[----:B------:R-:W0:Y:S01]  /*2470*/  LDCU.64 UR10, c[0x0][0x380] ;  /* 0x00007000ff0a77ac */ /* 0x000e220008000a00 */
[----:B------:R-:W-:-:S05]  /*2480*/  VIADD R2, R11, 0x60 ;  /* 0x000000600b027836 */ /* 0x000fca0000000000 */
        /* <DEDUP_REMOVED lines=20> */
.L_x_100:
[----:B------:R-:W-:Y:S05]  /*25d0*/  BSYNC.RECONVERGENT B1 ;  /* 0x0000000000017941 */ /* 0x000fea0003800200 */
.L_x_99:
[----:B------:R-:W-:Y:S02]  /*25e0*/  MOV R3, 0x40000000 ;  /* 0x4000000000037802 */ /* 0x000fe40000000f00 */
[----:B------:R-:W-:-:S03]  /*25f0*/  IADD3 R13, PT, PT, R13, 0x80, RZ ;  /* 0x000000800d0d7810 */ /* 0x000fc60007ffe0ff */
[----:B------:R-:W-:-:S05]  /*2600*/  FFMA R0, R0, R3, -1 ;  /* 0xbf80000000007423 */ /* 0x000fca0000000003 */
[----:B------:R-:W-:-:S05]  /*2610*/  F2FP.F16.F32.PACK_AB R0, RZ, R0 ;  /* 0x00000000ff00723e */ /* 0x000fca00000000ff */
[----:B------:R-:W-:-:S05]  /*2620*/  HADD2.F32 R0, -RZ, R0.H0_H0 ;  /* 0x20000000ff007230 */ /* 0x000fca0000004100 */
[----:B------:R-:W-:-:S07]  /*2630*/  FFMA R18, R11, R0, R14 ;  /* 0x000000000b127223 */ /* 0x000fce000000000e */
.L_x_84:
[----:B------:R-:W-:Y:S05]  /*2640*/  BSYNC.RECONVERGENT B0 ;  /* 0x0000000000007941 */ /* 0x000fea0003800200 */
.L_x_83:
[----:B------:R-:W-:-:S13]  /*2650*/  LOP3.LUT P0, R9, R9, 0x3, RZ, 0xc0, !PT ;  /* 0x0000000309097812 */ /* 0x000fda000780c0ff */
[----:B------:R-:W-:Y:S05]  /*2660*/  @!P0 BRA `(.L_x_46) ;  /* 0x00000008006c8947 */ /* 0x000fea0003800000 */
[----:B------:R-:W-:Y:S01]  /*2670*/  ISETP.NE.AND P0, PT, R9, 0x1, PT ;  /* 0x000000010900780c */ /* 0x000fe20003f05270 */
        /* <DEDUP_REMOVED lines=22> */
.L_x_104:
[----:B------:R-:W-:Y:S05]  /*27e0*/  BSYNC.RECONVERGENT B1 ;  /* 0x0000000000017941 */ /* 0x000fea0003800200 */
.L_x_103:
[----:B------:R-:W0:Y:S01]  /*27f0*/  LDCU UR7, c[0x0][0x39c] ;  /* 0x00007380ff0777ac */ /* 0x000e220008000800 */
[----:B------:R-:W1:Y:S01]  /*2800*/  LDCU.64 UR10, c[0x0][0x380] ;  /* 0x00007000ff0a77ac */ /* 0x000e620008000a00 */
[----:B0-----:R-:W-:-:S05]  /*2810*/  IMAD R9, R6, UR7, R13 ;  /* 0x0000000706097c24 */ /* 0x001fca000f8e020d */
[----:B-1----:R-:W-:-:S05]  /*2820*/  IADD3 R2, P0, PT, R9, UR10, RZ ;  /* 0x0000000a09027c10 */ /* 0x002fca000ff1e0ff */
        /* <DEDUP_REMOVED lines=19> */
.L_x_106:
[----:B------:R-:W-:Y:S05]  /*2960*/  BSYNC.RECONVERGENT B1 ;  /* 0x0000000000017941 */ /* 0x000fea0003800200 */
.L_x_105:
[----:B------:R-:W0:Y:S01]  /*2970*/  LDCU.64 UR10, c[0x0][0x380] ;  /* 0x00007000ff0a77ac */ /* 0x000e220008000a00 */
[----:B------:R-:W-:-:S05]  /*2980*/  VIADD R2, R11, 0x20 ;  /* 0x000000200b027836 */ /* 0x000fca0000000000 */
[----:B0-----:R-:W-:-:S04]  /*2990*/  IADD3 R2, P0, PT, R2, UR10, RZ ;  /* 0x0000000a02027c10 */ /* 0x001fc8000ff1e0ff */
[----:B------:R-:W-:-:S05]  /*29a0*/  IADD3.X R3, PT, PT, RZ, UR11, RZ, P0, !PT ;  /* 0x0000000bff037c10 */ /* 0x000fca00087fe4ff */
        /* <DEDUP_REMOVED lines=20> */
.L_x_108:
[----:B------:R-:W-:Y:S05]  /*2af0*/  BSYNC.RECONVERGENT B1 ;  /* 0x0000000000017941 */ /* 0x000fea0003800200 */
.L_x_107:
[----:B------:R-:W0:Y:S01]  /*2b00*/  LDCU.64 UR10, c[0x0][0x380] ;  /* 0x00007000ff0a77ac */ /* 0x000e220008000a00 */
[----:B------:R-:W-:-:S04]  /*2b10*/  IADD3 R2, PT, PT, R9, 0x20, RZ ;  /* 0x0000002009027810 */ /* 0x000fc80007ffe0ff */
[----:B0-----:R-:W-:-:S04]  /*2b20*/  IADD3 R2, P0, PT, R2, UR10, RZ ;  /* 0x0000000a02027c10 */ /* 0x001fc8000ff1e0ff */
[----:B------:R-:W-:-:S05]  /*2b30*/  IADD3.X R3, PT, PT, RZ, UR11, RZ, P0, !PT ;  /* 0x0000000bff037c10 */ /* 0x000fca00087fe4ff */
[----:B------:R-:W2:Y:S01]  /*2b40*/  LDG.E.U8.CONSTANT R2, desc[UR4][R2.64] ;  /* 0x0000000402027981 */ /* 0x000ea2000c1e9100 */
[----:B------:R-:W-:Y:S02]  /*2b50*/  IMAD.MOV.U32 R9, RZ, RZ, 0x3b808081 ;  /* 0x3b808081ff097424 */ /* 0x000fe400078e00ff */
[----:B------:R-:W-:Y:S01]  /*2b60*/  HFMA2 R14, -RZ, RZ, 2, 0 ;  /* 0x40000000ff0e7431 */ /* 0x000fe200000001ff */
[----:B------:R-:W-:Y:S01]  /*2b70*/  BSSY.RECONVERGENT B1, `(.L_x_109) ;  /* 0x000000f000017945 */ /* 0x000fe20003800200 */
[----:B------:R-:W-:-:S04]  /*2b80*/  FFMA R0, R9, -R10, 1 ;  /* 0x3f80000009007423 */ /* 0x000fc8000000080a */
[----:B------:R-:W-:Y:S01]  /*2b90*/  FFMA R0, R0, R9, 0.0039215688593685626984 ;  /* 0x3b80808100007423 */ /* 0x000fe20000000009 */
[----:B------:R-:W-:-:S05]  /*2ba0*/  FFMA R17, R17, R14, -1 ;  /* 0xbf80000011117423 */ /* 0x000fca000000000e */
        /* <DEDUP_REMOVED lines=11> */
.L_x_110:
[----:B------:R-:W-:Y:S05]  /*2c60*/  BSYNC.RECONVERGENT B1 ;  /* 0x0000000000017941 */ /* 0x000fea0003800200 */
.L_x_109:
[----:B------:R-:W-:Y:S01]  /*2c70*/  MOV R3, 0x40000000 ;  /* 0x4000000000037802 */ /* 0x000fe20000000f00 */
[----:B------:R-:W-:-:S04]  /*2c80*/  VIADD R13, R13, 0x40 ;  /* 0x000000400d0d7836 */ /* 0x000fc80000000000 */
[----:B------:R-:W-:-:S05]  /*2c90*/  FFMA R0, R0, R3, -1 ;  /* 0xbf80000000007423 */ /* 0x000fca0000000003 */
[----:B------:R-:W-:-:S05]  /*2ca0*/  F2FP.F16.F32.PACK_AB R0, RZ, R0 ;  /* 0x00000000ff00723e */ /* 0x000fca00000000ff */
[----:B------:R-:W-:-:S05]  /*2cb0*/  HADD2.F32 R0, -RZ, R0.H0_H0 ;  /* 0x20000000ff007230 */ /* 0x000fca0000004100 */
[----:B------:R-:W-:-:S07]  /*2cc0*/  FFMA R18, R18, R0, R15 ;  /* 0x0000000012127223 */ /* 0x000fce000000000f */
.L_x_102:
[----:B------:R-:W-:Y:S05]  /*2cd0*/  BSYNC.RECONVERGENT B0 ;  /* 0x0000000000007941 */ /* 0x000fea0003800200 */
.L_x_101:
[----:B------:R-:W-:-:S13]  /*2ce0*/  LOP3.LUT P0, RZ, R7, 0x20, RZ, 0xc0, !PT ;  /* 0x0000002007ff7812 */ /* 0x000fda000780c0ff */
[----:B------:R-:W-:Y:S05]  /*2cf0*/  @P0 BRA `(.L_x_46) ;  /* 0x0000000000c80947 */ /* 0x000fea0003800000 */
[----:B------:R-:W0:Y:S01]  /*2d00*/  LDCU UR7, c[0x0][0x39c] ;  /* 0x00007380ff0777ac */ /* 0x000e220008000800 */
[----:B------:R-:W1:Y:S01]  /*2d10*/  LDCU.64 UR10, c[0x0][0x380] ;  /* 0x00007000ff0a77ac */ /* 0x000e620008000a00 */
[----:B0----5:R-:W-:-:S05]  /*2d20*/  IMAD R2, R8, UR7, R13 ;  /* 0x0000000708027c24 */ /* 0x021fca000f8e020d */
[----:B-1----:R-:W-:-:S04]  /*2d30*/  IADD3 R2, P0, PT, R2, UR10, RZ ;  /* 0x0000000a02027c10 */ /* 0x002fc8000ff1e0ff */
[----:B------:R-:W-:-:S05]  /*2d40*/  IADD3.X R3, PT, PT, RZ, UR11, RZ, P0, !PT ;  /* 0x0000000bff037c10 */ /* 0x000fca00087fe4ff */
        /* <DEDUP_REMOVED lines=15> */
.L_x_112:
[----:B------:R-:W-:Y:S05]  /*2e40*/  BSYNC.RECONVERGENT B0 ;  /* 0x0000000000007941 */ /* 0x000fea0003800200 */
.L_x_111:
[----:B------:R-:W0:Y:S01]  /*2e50*/  LDCU UR7, c[0x0][0x39c] ;  /* 0x00007380ff0777ac */ /* 0x000e220008000800 */
[----:B------:R-:W1:Y:S01]  /*2e60*/  LDCU.64 UR10, c[0x0][0x380] ;  /* 0x00007000ff0a77ac */ /* 0x000e620008000a00 */
[----:B0-----:R-:W-:-:S05]  /*2e70*/  IMAD R2, R6, UR7, R13 ;  /* 0x0000000706027c24 */ /* 0x001fca000f8e020d */
[----:B-1----:R-:W-:-:S04]  /*2e80*/  IADD3 R2, P0, PT, R2, UR10, RZ ;  /* 0x0000000a02027c10 */ /* 0x002fc8000ff1e0ff */
[----:B------:R-:W-:-:S05]  /*2e90*/  IADD3.X R3, PT, PT, RZ, UR11, RZ, P0, !PT ;  /* 0x0000000bff037c10 */ /* 0x000fca00087fe4ff */
[----:B------:R-:W2:Y:S01]  /*2ea0*/  LDG.E.U8.CONSTANT R2, desc[UR4][R2.64] ;  /* 0x0000000402027981 */ /* 0x000ea2000c1e9100 */
[----:B------:R-:W-:Y:S01]  /*2eb0*/  MOV R9, 0x3b808081 ;  /* 0x3b80808100097802 */ /* 0x000fe20000000f00 */
[----:B------:R-:W-:Y:S01]  /*2ec0*/  HFMA2 R6, -RZ, RZ, 2, 0 ;  /* 0x40000000ff067431 */ /* 0x000fe200000001ff */
[----:B------:R-:W-:Y:S03]  /*2ed0*/  BSSY.RECONVERGENT B0, `(.L_x_113) ;  /* 0x000000f000007945 */ /* 0x000fe60003800200 */
        /* <DEDUP_REMOVED lines=14> */
.L_x_114:
[----:B------:R-:W-:Y:S05]  /*2fc0*/  BSYNC.RECONVERGENT B0 ;  /* 0x0000000000007941 */ /* 0x000fea0003800200 */
.L_x_113:
[----:B------:R-:W-:-:S05]  /*2fd0*/  MOV R3, 0x40000000 ;  /* 0x4000000000037802 */ /* 0x000fca0000000f00 */
[----:B------:R-:W-:-:S05]  /*2fe0*/  FFMA R0, R0, R3, -1 ;  /* 0xbf80000000007423 */ /* 0x000fca0000000003 */
[----:B------:R-:W-:-:S05]  /*2ff0*/  F2FP.F16.F32.PACK_AB R0, RZ, R0 ;  /* 0x00000000ff00723e */ /* 0x000fca00000000ff */
[----:B------:R-:W-:-:S05]  /*3000*/  HADD2.F32 R0, -RZ, R0.H0_H0 ;  /* 0x20000000ff007230 */ /* 0x000fca0000004100 */
[----:B------:R-:W-:-:S07]  /*3010*/  FFMA R18, R7, R0, R18 ;  /* 0x0000000007127223 */ /* 0x000fce0000000012 */
.L_x_46:
[----:B------:R-:W-:Y:S05]  /*3020*/  BSYNC.RECONVERGENT B2 ;  /* 0x0000000000027941 */ /* 0x000fea0003800200 */
.L_x_45:
[----:B------:R-:W0:Y:S01]  /*3030*/  SHFL.DOWN PT, R3, R18, 0x10, 0x1f ;  /* 0x0a001f0012037f89 */ /* 0x000e2200000e0000 */
[----:B------:R-:W-:Y:S01]  /*3040*/  ISETP.NE.AND P0, PT, R5, RZ, PT ;  /* 0x000000ff0500720c */ /* 0x000fe20003f05270 */
[----:B0-----:R-:W-:-:S05]  /*3050*/  FADD R3, R3, R18 ;  /* 0x0000001203037221 */ /* 0x001fca0000000000 */
[----:B------:R-:W0:Y:S02]  /*3060*/  SHFL.DOWN PT, R0, R3, 0x8, 0x1f ;  /* 0x09001f0003007f89 */ /* 0x000e2400000e0000 */
[----:B0-----:R-:W-:-:S05]  /*3070*/  FADD R0, R3, R0 ;  /* 0x0000000003007221 */ /* 0x001fca0000000000 */
[----:B------:R-:W0:Y:S02]  /*3080*/  SHFL.DOWN PT, R7, R0, 0x4, 0x1f ;  /* 0x08801f0000077f89 */ /* 0x000e2400000e0000 */
[----:B0-----:R-:W-:-:S05]  /*3090*/  FADD R7, R0, R7 ;  /* 0x0000000700077221 */ /* 0x001fca0000000000 */
[----:B------:R-:W0:Y:S02]  /*30a0*/  SHFL.DOWN PT, R2, R7, 0x2, 0x1f ;  /* 0x08401f0007027f89 */ /* 0x000e2400000e0000 */
[----:B0----5:R-:W-:-:S05]  /*30b0*/  FADD R6, R7, R2 ;  /* 0x0000000207067221 */ /* 0x021fca0000000000 */
[----:B------:R0:W1:Y:S01]  /*30c0*/  SHFL.DOWN PT, R5, R6, 0x1, 0x1f ;  /* 0x08201f0006057f89 */ /* 0x00006200000e0000 */
[----:B------:R-:W-:Y:S05]  /*30d0*/  @P0 EXIT ;  /* 0x000000000000094d */ /* 0x000fea0003800000 */
[----:B------:R-:W2:Y:S01]  /*30e0*/  LDC.64 R2, c[0x0][0x390] ;  /* 0x0000e400ff027b82 */ /* 0x000ea20000000a00 */
[----:B-1----:R-:W-:Y:S01]  /*30f0*/  FADD R7, R6, R5 ;  /* 0x0000000506077221 */ /* 0x002fe20000000000 */
[----:B--2---:R-:W-:-:S05]  /*3100*/  IMAD.WIDE R4, R4, 0x4, R2 ;  /* 0x0000000404047825 */ /* 0x004fca00078e0202 */
[----:B------:R-:W-:Y:S01]  /*3110*/  STG.E desc[UR4][R4.64], R7 ;  /* 0x0000000704007986 */ /* 0x000fe2000c101904 */
[----:B------:R-:W-:Y:S05]  /*3120*/  EXIT ;  /* 0x000000000000794d */ /* 0x000fea0003800000 */
        .weak           $__internal_3_$__cuda_sm3x_div_rn_noftz_f32_slowpath
        .type           $__internal_3_$__cuda_sm3x_div_rn_noftz_f32_slowpath,@function
        .size           $__internal_3_$__cuda_sm3x_div_rn_noftz_f32_slowpath,(.L_x_168 - $__internal_3_$__cuda_sm3x_div_rn_noftz_f32_slowpath)
$__internal_3_$__cuda_sm3x_div_rn_noftz_f32_slowpath:
[----:B------:R-:W-:Y:S01]  /*3130*/  SHF.R.U32.HI R16, RZ, 0x17, R10 ;  /* 0x00000017ff107819 */ /* 0x000fe2000001160a */
[----:B------:R-:W-:Y:S01]  /*3140*/  BSSY.RECONVERGENT B3, `(.L_x_115) ;  /* 0x0000064000037945 */ /* 0x000fe20003800200 */
[----:B------:R-:W-:Y:S01]  /*3150*/  SHF.R.U32.HI R20, RZ, 0x17, R3 ;  /* 0x00000017ff147819 */ /* 0x000fe20000011603 */
[----:B------:R-:W-:Y:S01]  /*3160*/  IMAD.MOV.U32 R23, RZ, RZ, 0x437f0000 ;  /* 0x437f0000ff177424 */ /* 0x000fe200078e00ff */
[----:B------:R-:W-:Y:S02]  /*3170*/  LOP3.LUT R16, R16, 0xff, RZ, 0xc0, !PT ;  /* 0x000000ff10107812 */ /* 0x000fe400078ec0ff */
[----:B------:R-:W-:Y:S02]  /*3180*/  LOP3.LUT R20, R20, 0xff, RZ, 0xc0, !PT ;  /* 0x000000ff14147812 */ /* 0x000fe400078ec0ff */
[----:B------:R-:W-:Y:S02]  /*3190*/  IADD3 R21, PT, PT, R16, -0x1, RZ ;  /* 0xffffffff10157810 */ /* 0x000fe40007ffe0ff */
[----:B------:R-:W-:-:S02]  /*31a0*/  IADD3 R22, PT, PT, R20, -0x1, RZ ;  /* 0xffffffff14167810 */ /* 0x000fc40007ffe0ff */
[----:B------:R-:W-:-:S04]  /*31b0*/  ISETP.GT.U32.AND P0, PT, R21, 0xfd, PT ;  /* 0x000000fd1500780c */ /* 0x000fc80003f04070 */
[----:B------:R-:W-:-:S13]  /*31c0*/  ISETP.GT.U32.OR P0, PT, R22, 0xfd, P0 ;  /* 0x000000fd1600780c */ /* 0x000fda0000704470 */
[----:B------:R-:W-:Y:S01]  /*31d0*/  @!P0 MOV R17, RZ ;  /* 0x000000ff00118202 */ /* 0x000fe20000000f00 */
[----:B------:R-:W-:Y:S06]  /*31e0*/  @!P0 BRA `(.L_x_116) ;  /* 0x0000000000608947 */ /* 0x000fec0003800000 */
[----:B------:R-:W-:Y:S01]  /*31f0*/  HFMA2 R0, -RZ, RZ, 3.748046875, 0 ;  /* 0x437f0000ff007431 */ /* 0x000fe200000001ff */
        /* <DEDUP_REMOVED lines=18> */
[----:B------:R-:W-:Y:S01]  /*3320*/  @P0 MOV R17, RZ ;  /* 0x000000ff00110202 */ /* 0x000fe20000000f00 */
[----:B------:R-:W-:Y:S02]  /*3330*/  @!P0 IMAD.MOV.U32 R17, RZ, RZ, -0x40 ;  /* 0xffffffc0ff118424 */ /* 0x000fe400078e00ff */
[----:B------:R-:W-:Y:S01]  /*3340*/  @!P0 FFMA R3, R3, 1.84467440737095516160e+19, RZ ;  /* 0x5f80000003038823 */ /* 0x000fe200000000ff */
[----:B------:R-:W-:Y:S02]  /*3350*/  @!P1 FFMA R23, R0, 1.84467440737095516160e+19, RZ ;  /* 0x5f80000000179823 */ /* 0x000fe400000000ff */
[----:B------:R-:W-:-:S07]  /*3360*/  @!P1 IADD3 R17, PT, PT, R17, 0x40, RZ ;  /* 0x0000004011119810 */ /* 0x000fce0007ffe0ff */
.L_x_116:
[----:B------:R-:W-:Y:S01]  /*3370*/  LEA R24, R16, 0xc0800000, 0x17 ;  /* 0xc080000010187811 */ /* 0x000fe200078eb8ff */
[----:B------:R-:W-:Y:S01]  /*3380*/  BSSY.RECONVERGENT B4, `(.L_x_121) ;  /* 0x0000036000047945 */ /* 0x000fe20003800200 */
[----:B------:R-:W-:Y:S02]  /*3390*/  IADD3 R20, PT, PT, R20, -0x7f, RZ ;  /* 0xffffff8114147810 */ /* 0x000fe40007ffe0ff */
[----:B------:R-:W-:-:S03]  /*33a0*/  IADD3 R24, PT, PT, -R24, R23, RZ ;  /* 0x0000001718187210 */ /* 0x000fc60007ffe1ff */
[----:B------:R-:W-:Y:S01]  /*33b0*/  IMAD R0, R20, -0x800000, R3 ;  /* 0xff80000014007824 */ /* 0x000fe200078e0203 */
[----:B------:R-:W0:Y:S01]  /*33c0*/  MUFU.RCP R22, R24 ;  /* 0x0000001800167308 */ /* 0x000e220000001000 */
[----:B------:R-:W-:Y:S01]  /*33d0*/  FADD.FTZ R21, -R24, -RZ ;  /* 0x800000ff18157221 */ /* 0x000fe20000010100 */
        /* <DEDUP_REMOVED lines=10> */
[----:B------:R-:W-:-:S04]  /*3480*/  LOP3.LUT R16, R16, 0xff, RZ, 0xc0, !PT ;  /* 0x000000ff10107812 */ /* 0x000fc800078ec0ff */
[----:B------:R-:W-:-:S04]  /*3490*/  IADD3 R16, PT, PT, R16, R17, RZ ;  /* 0x0000001110107210 */ /* 0x000fc80007ffe0ff */
        /* <DEDUP_REMOVED lines=11> */
[CCC-:B------:R-:W-:Y:S01]  /*3550*/  FFMA.RP R20, R3.reuse, R21.reuse, R22.reuse ;  /* 0x0000001503147223 */ /* 0x1c0fe20000008016 */
[----:B------:R-:W-:Y:S01]  /*3560*/  FFMA.RM R21, R3, R21, R22 ;  /* 0x0000001503157223 */ /* 0x000fe20000004016 */
[C---:B------:R-:W-:Y:S02]  /*3570*/  IADD3 R3, PT, PT, R16.reuse, 0x20, RZ ;  /* 0x0000002010037810 */ /* 0x040fe40007ffe0ff */
[----:B------:R-:W-:Y:S02]  /*3580*/  LOP3.LUT R17, R17, 0x7fffff, RZ, 0xc0, !PT ;  /* 0x007fffff11117812 */ /* 0x000fe400078ec0ff */
[C---:B------:R-:W-:Y:S02]  /*3590*/  ISETP.NE.AND P2, PT, R16.reuse, RZ, PT ;  /* 0x000000ff1000720c */ /* 0x040fe40003f45270 */
[----:B------:R-:W-:Y:S02]  /*35a0*/  LOP3.LUT R22, R17, 0x800000, RZ, 0xfc, !PT ;  /* 0x0080000011167812 */ /* 0x000fe400078efcff */
[----:B------:R-:W-:Y:S01]  /*35b0*/  ISETP.NE.AND P1, PT, R16, RZ, PT ;  /* 0x000000ff1000720c */ /* 0x000fe20003f25270 */
[----:B------:R-:W-:Y:S01]  /*35c0*/  IMAD.MOV R16, RZ, RZ, -R16 ;  /* 0x000000ffff107224 */ /* 0x000fe200078e0a10 */
[----:B------:R-:W-:-:S02]  /*35d0*/  SHF.L.U32 R3, R22, R3, RZ ;  /* 0x0000000316037219 */ /* 0x000fc400000006ff */
[----:B------:R-:W-:Y:S02]  /*35e0*/  FSETP.NEU.FTZ.AND P0, PT, R20, R21, PT ;  /* 0x000000151400720b */ /* 0x000fe40003f1d000 */
[----:B------:R-:W-:Y:S02]  /*35f0*/  SEL R17, R16, RZ, P2 ;  /* 0x000000ff10117207 */ /* 0x000fe40001000000 */
[----:B------:R-:W-:Y:S02]  /*3600*/  ISETP.NE.AND P1, PT, R3, RZ, P1 ;  /* 0x000000ff0300720c */ /* 0x000fe40000f25270 */
[----:B------:R-:W-:Y:S02]  /*3610*/  SHF.R.U32.HI R22, RZ, R17, R22 ;  /* 0x00000011ff167219 */ /* 0x000fe40000011616 */
[----:B------:R-:W-:Y:S02]  /*3620*/  PLOP3.LUT P0, PT, P0, P1, PT, 0xf8, 0x8f ;  /* 0x00000000008f781c */ /* 0x000fe40000703f70 */
[----:B------:R-:W-:-:S02]  /*3630*/  SHF.R.U32.HI R16, RZ, 0x1, R22 ;  /* 0x00000001ff107819 */ /* 0x000fc40000011616 */
[----:B------:R-:W-:-:S04]  /*3640*/  SEL R3, RZ, 0x1, !P0 ;  /* 0x00000001ff037807 */ /* 0x000fc80004000000 */
[----:B------:R-:W-:-:S04]  /*3650*/  LOP3.LUT R3, R3, 0x1, R16, 0xf8, !PT ;  /* 0x0000000103037812 */ /* 0x000fc800078ef810 */
[----:B------:R-:W-:-:S04]  /*3660*/  LOP3.LUT R3, R3, R22, RZ, 0xc0, !PT ;  /* 0x0000001603037212 */ /* 0x000fc800078ec0ff */
[----:B------:R-:W-:-:S04]  /*3670*/  IADD3 R3, PT, PT, R16, R3, RZ ;  /* 0x0000000310037210 */ /* 0x000fc80007ffe0ff */
[----:B------:R-:W-:Y:S01]  /*3680*/  LOP3.LUT R0, R3, R0, RZ, 0xfc, !PT ;  /* 0x0000000003007212 */ /* 0x000fe200078efcff */
[----:B------:R-:W-:Y:S06]  /*3690*/  BRA `(.L_x_124) ;  /* 0x0000000000107947 */ /* 0x000fec0003800000 */
.L_x_123:
[----:B------:R-:W-:-:S04]  /*36a0*/  LOP3.LUT R0, R0, 0x80000000, RZ, 0xc0, !PT ;  /* 0x8000000000007812 */ /* 0x000fc800078ec0ff */
[----:B------:R-:W-:Y:S01]  /*36b0*/  LOP3.LUT R0, R0, 0x7f800000, RZ, 0xfc, !PT ;  /* 0x7f80000000007812 */ /* 0x000fe200078efcff */
[----:B------:R-:W-:Y:S06]  /*36c0*/  BRA `(.L_x_124) ;  /* 0x0000000000047947 */ /* 0x000fec0003800000 */
.L_x_122:
[----:B------:R-:W-:-:S07]  /*36d0*/  LEA R0, R17, R0, 0x17 ;  /* 0x0000000011007211 */ /* 0x000fce00078eb8ff */
.L_x_124:
[----:B------:R-:W-:Y:S05]  /*36e0*/  BSYNC.RECONVERGENT B4 ;  /* 0x0000000000047941 */ /* 0x000fea0003800200 */
.L_x_121:
[----:B------:R-:W-:Y:S05]  /*36f0*/  BRA `(.L_x_125) ;  /* 0x0000000000207947 */ /* 0x000fea0003800000 */
.L_x_120:
[----:B------:R-:W-:-:S04]  /*3700*/  LOP3.LUT R3, R23, 0x80000000, R3, 0x48, !PT ;  /* 0x8000000017037812 */ /* 0x000fc800078e4803 */
[----:B------:R-:W-:Y:S01]  /*3710*/  LOP3.LUT R0, R3, 0x7f800000, RZ, 0xfc, !PT ;  /* 0x7f80000003007812 */ /* 0x000fe200078efcff */
[----:B------:R-:W-:Y:S06]  /*3720*/  BRA `(.L_x_125) ;  /* 0x0000000000147947 */ /* 0x000fec0003800000 */
.L_x_119:
[----:B------:R-:W-:Y:S01]  /*3730*/  LOP3.LUT R0, R23, 0x80000000, R3, 0x48, !PT ;  /* 0x8000000017007812 */ /* 0x000fe200078e4803 */
[----:B------:R-:W-:Y:S06]  /*3740*/  BRA `(.L_x_125) ;  /* 0x00000000000c7947 */ /* 0x000fec0003800000 */
.L_x_118:
[----:B------:R-:W0:Y:S01]  /*3750*/  MUFU.RSQ R0, -QNAN ;  /* 0xffc0000000007908 */ /* 0x000e220000001400 */
[----:B------:R-:W-:Y:S05]  /*3760*/  BRA `(.L_x_125) ;  /* 0x0000000000047947 */ /* 0x000fea0003800000 */
.L_x_117:
[----:B------:R-:W-:-:S07]  /*3770*/  FADD.FTZ R0, R3, R0 ;  /* 0x0000000003007221 */ /* 0x000fce0000010000 */
.L_x_125:
[----:B------:R-:W-:Y:S05]  /*3780*/  BSYNC.RECONVERGENT B3 ;  /* 0x0000000000037941 */ /* 0x000fea0003800200 */
.L_x_115:
[----:B------:R-:W-:-:S04]  /*3790*/  HFMA2 R3, -RZ, RZ, 0, 0 ;  /* 0x00000000ff037431 */ /* 0x000fc800000001ff */
[----:B0-----:R-:W-:Y:S05]  /*37a0*/  RET.REL.NODEC R2 `(_Z30knowledge_graph_similarity_fp8PKhPKjPfjjj) ;  /* 0xffffffc802147950 */ /* 0x001fea0003c3ffff */
.L_x_126:
        /* <DEDUP_REMOVED lines=13> */
.L_x_168:


//--------------------- .text._Z24cluster_evolution_kernelPfS_jjj --------------------------
	.section	.text._Z24cluster_evolution_kernelPfS_jjj,"ax",@progbits
	.align	128
        .global         _Z24cluster_evolution_kernelPfS_jjj
        .type           _Z24cluster_evolution_kernelPfS_jjj,@function
        .size           _Z24cluster_evolution_kernelPfS_jjj,(.L_x_172 - _Z24cluster_evolution_kernelPfS_jjj)
        .other          _Z24cluster_evolution_kernelPfS_jjj,@"STO_CUDA_ENTRY STV_DEFAULT"
_Z24cluster_evolution_kernelPfS_jjj:
.text._Z24cluster_evolution_kernelPfS_jjj:
[----:B------:R-:W-:Y:S01]  /*0000*/  LDC R1, c[0x0][0x37c] ;  /* 0x0000df00ff017b82 */ /* 0x000fe20000000800 */
[----:B------:R-:W0:Y:S07]  /*0010*/  LDCU UR4, c[0x0][0x370] ;  /* 0x00006e00ff0477ac */ /* 0x000e2e0008000800 */
[----:B------:R-:W0:Y:S01]  /*0020*/  LDC R0, c[0x0][0x374] ;  /* 0x0000dd00ff007b82 */ /* 0x000e220000000800 */
[----:B------:R-:W1:Y:S01]  /*0030*/  S2R R4, SR_TID.X ;  /* 0x0000000000047919 */ /* 0x000e620000002100 */
[----:B------:R-:W2:Y:S06]  /*0040*/  LDCU UR5, c[0x0][0x398] ;  /* 0x00007300ff0577ac */ /* 0x000eac0008000800 */
[----:B------:R-:W3:Y:S01]  /*0050*/  S2UR UR10, SR_CTAID.Y ;  /* 0x00000000000a79c3 */ /* 0x000ee20000002600 */
[----:B0-----:R-:W-:Y:S01]  /*0060*/  IMAD R0, R0, UR4, RZ ;  /* 0x0000000400007c24 */ /* 0x001fe2000f8e02ff */
[----:B------:R-:W0:Y:S03]  /*0070*/  LDCU UR4, c[0x0][0x390] ;  /* 0x00007200ff0477ac */ /* 0x000e260008000800 */
[----:B------:R-:W4:Y:S01]  /*0080*/  I2F.U32.RP R5, R0 ;  /* 0x0000000000057306 */ /* 0x000f220000209000 */
[----:B------:R-:W-:-:S02]  /*0090*/  IADD3 R7, PT, PT, RZ, -R0, RZ ;  /* 0x80000000ff077210 */ /* 0x000fc40007ffe0ff */
[----:B------:R-:W-:Y:S02]  /*00a0*/  ISETP.NE.U32.AND P3, PT, R0, RZ, PT ;  /* 0x000000ff0000720c */ /* 0x000fe40003f65070 */
[----:B-1----:R-:W-:-:S03]  /*00b0*/  ISETP.NE.AND P0, PT, R4, RZ, PT ;  /* 0x000000ff0400720c */ /* 0x002fc60003f05270 */
[----:B----4-:R-:W1:Y:S10]  /*00c0*/  MUFU.RCP R5, R5 ;  /* 0x0000000500057308 */ /* 0x010e740000001000 */
[----:B------:R-:W-:Y:S01]  /*00d0*/  @!P0 MOV R6, 0xff7fffff ;  /* 0xff7fffff00068802 */ /* 0x000fe20000000f00 */
[----:B-1----:R-:W-:-:S02]  /*00e0*/  VIADD R2, R5, 0xffffffe ;  /* 0x0ffffffe05027836 */ /* 0x002fc40000000000 */
[----:B------:R-:W1:Y:S02]  /*00f0*/  @!P0 S2R R5, SR_CgaCtaId ;  /* 0x0000000000058919 */ /* 0x000e640000008800 */
[----:B------:R4:W5:Y:S02]  /*0100*/  F2I.FTZ.U32.TRUNC.NTZ R3, R2 ;  /* 0x0000000200037305 */ /* 0x000964000021f000 */
[----:B----4-:R-:W-:Y:S02]  /*0110*/  IMAD.MOV.U32 R2, RZ, RZ, RZ ;  /* 0x000000ffff027224 */ /* 0x010fe400078e00ff */
[----:B-----5:R-:W-:-:S04]  /*0120*/  IMAD R7, R7, R3, RZ ;  /* 0x0000000307077224 */ /* 0x020fc800078e02ff */
[----:B------:R-:W-:Y:S01]  /*0130*/  IMAD.HI.U32 R3, R3, R7, R2 ;  /* 0x0000000703037227 */ /* 0x000fe200078e0002 */
[----:B------:R-:W-:-:S05]  /*0140*/  @!P0 MOV R2, 0x400 ;  /* 0x0000040000028802 */ /* 0x000fca0000000f00 */
[----:B0-----:R-:W-:-:S05]  /*0150*/  IMAD.HI.U32 R22, R3, UR4, RZ ;  /* 0x0000000403167c27 */ /* 0x001fca000f8e00ff */
[----:B------:R-:W-:Y:S02]  /*0160*/  IADD3 R3, PT, PT, -R22, RZ, RZ ;  /* 0x000000ff16037210 */ /* 0x000fe40007ffe1ff */
[----:B-1----:R-:W-:-:S03]  /*0170*/  @!P0 LEA R2, R5, R2, 0x18 ;  /* 0x0000000205028211 */ /* 0x002fc600078ec0ff */
[----:B------:R-:W-:-:S05]  /*0180*/  IMAD R3, R0, R3, UR4 ;  /* 0x0000000400037e24 */ /* 0x000fca000f8e0203 */
[----:B------:R-:W-:-:S13]  /*0190*/  ISETP.GE.U32.AND P1, PT, R3, R0, PT ;  /* 0x000000000300720c */ /* 0x000fda0003f26070 */
[----:B------:R-:W-:Y:S01]  /*01a0*/  @P1 IMAD.IADD R3, R3, 0x1, -R0 ;  /* 0x0000000103031824 */ /* 0x000fe200078e0a00 */
[----:B------:R-:W-:Y:S02]  /*01b0*/  @P1 IADD3 R22, PT, PT, R22, 0x1, RZ ;  /* 0x0000000116161810 */ /* 0x000fe40007ffe0ff */
[----:B--2---:R-:W-:Y:S02]  /*01c0*/  ISETP.NE.AND P1, PT, RZ, UR5, PT ;  /* 0x00000005ff007c0c */ /* 0x004fe4000bf25270 */
[----:B------:R-:W-:-:S13]  /*01d0*/  ISETP.GE.U32.AND P2, PT, R3, R0, PT ;  /* 0x000000000300720c */ /* 0x000fda0003f46070 */
[----:B------:R-:W-:Y:S01]  /*01e0*/  @P2 VIADD R22, R22, 0x1 ;  /* 0x0000000116162836 */ /* 0x000fe20000000000 */
[----:B------:R-:W-:-:S05]  /*01f0*/  @!P3 LOP3.LUT R22, RZ, R0, RZ, 0x33, !PT ;  /* 0x00000000ff16b212 */ /* 0x000fca00078e33ff */
[----:B---3--:R-:W-:-:S05]  /*0200*/  IMAD R7, R22, UR10, RZ ;  /* 0x0000000a16077c24 */ /* 0x008fca000f8e02ff */
[----:B------:R0:W-:Y:S01]  /*0210*/  @!P0 STS.64 [R2+0x1000], R6 ;  /* 0x0010000602008388 */ /* 0x0001e20000000a00 */
[----:B------:R-:W-:Y:S06]  /*0220*/  BAR.SYNC.DEFER_BLOCKING 0x0 ;  /* 0x0000000000007b1d */ /* 0x000fec0000010000 */
[----:B------:R-:W-:Y:S05]  /*0230*/  @!P1 EXIT ;  /* 0x000000000000994d */ /* 0x000fea0003800000 */
[----:B------:R-:W1:Y:S01]  /*0240*/  LDC R5, c[0x0][0x394] ;  /* 0x0000e500ff057b82 */ /* 0x000e620000000800 */
[C-C-:B------:R-:W-:Y:S01]  /*0250*/  IMAD.IADD R23, R7.reuse, 0x1, R4.reuse ;  /* 0x0000000107177824 */ /* 0x140fe200078e0204 */
[----:B------:R-:W-:Y:S01]  /*0260*/  VIADDMNMX.U32 R22, R7, R22, UR4, PT ;  /* 0x0000000407167e46 */ /* 0x000fe2000b800016 */
[----:B------:R-:W-:Y:S01]  /*0270*/  UMOV UR6, 0x400 ;  /* 0x0000040000067882 */ /* 0x000fe20000000000 */
[----:B------:R-:W-:Y:S01]  /*0280*/  IADD3 R0, PT, PT, R0, -0x1, RZ ;  /* 0xffffffff00007810 */ /* 0x000fe20007ffe0ff */
[----:B------:R-:W-:Y:S01]  /*0290*/  UIADD3 UR5, UPT, UPT, UR6, 0x1408, URZ ;  /* 0x0000140806057890 */ /* 0x000fe2000fffe0ff */
[----:B------:R-:W-:Y:S01]  /*02a0*/  ISETP.GE.AND P1, PT, R23, R22, PT ;  /* 0x000000161700720c */ /* 0x000fe20003f26270 */
[----:B------:R-:W-:Y:S01]  /*02b0*/  UIADD3 UR4, UPT, UPT, UR6, 0x1008, URZ ;  /* 0x0000100806047890 */ /* 0x000fe2000fffe0ff */
[----:B------:R-:W2:Y:S01]  /*02c0*/  S2UR UR7, SR_CgaCtaId ;  /* 0x00000000000779c3 */ /* 0x000ea20000008800 */
[----:B------:R-:W3:Y:S01]  /*02d0*/  LDCU.64 UR8, c[0x0][0x358] ;  /* 0x00006b00ff0877ac */ /* 0x000ee20008000a00 */
[----:B------:R-:W-:Y:S01]  /*02e0*/  ISETP.GT.AND P1, PT, R0, UR10, !P1 ;  /* 0x0000000a00007c0c */ /* 0x000fe2000cf24270 */
[----:B------:R-:W4:Y:S05]  /*02f0*/  LDCU UR11, c[0x0][0x360] ;  /* 0x00006c00ff0b77ac */ /* 0x000f2a0008000800 */
[----:B------:R-:W5:Y:S01]  /*0300*/  LDC.64 R24, c[0x0][0x380] ;  /* 0x0000e000ff187b82 */ /* 0x000f620000000a00 */
[----:B-1----:R-:W-:Y:S01]  /*0310*/  VIMNMX.U32 R0, PT, PT, R5, 0x400, PT ;  /* 0x0000040005007848 */ /* 0x002fe20003fe0000 */
[-C--:B------:R-:W-:Y:S01]  /*0320*/  IMAD R3, R23, R5.reuse, R4 ;  /* 0x0000000517037224 */ /* 0x080fe200078e0204 */
[----:B------:R-:W-:-:S02]  /*0330*/  ISETP.LT.U32.AND P1, PT, R4, R5, P1 ;  /* 0x000000050400720c */ /* 0x000fc40000f21070 */
[C---:B0-----:R-:W-:Y:S02]  /*0340*/  LOP3.LUT R2, R0.reuse, 0x7fc, RZ, 0xc0, !PT ;  /* 0x000007fc00027812 */ /* 0x041fe400078ec0ff */
[----:B------:R-:W-:Y:S01]  /*0350*/  LOP3.LUT R0, R0, 0x3, RZ, 0xc0, !PT ;  /* 0x0000000300007812 */ /* 0x000fe200078ec0ff */
[----:B--2---:R-:W-:Y:S02]  /*0360*/  ULEA UR6, UR7, UR6, 0x18 ;  /* 0x0000000607067291 */ /* 0x004fe4000f8ec0ff */
[----:B------:R-:W-:Y:S01]  /*0370*/  IMAD.MOV R5, RZ, RZ, -R2 ;  /* 0x000000ffff057224 */ /* 0x000fe200078e0a02 */
[----:B------:R-:W-:Y:S02]  /*0380*/  ULEA UR5, UR7, UR5, 0x18 ;  /* 0x0000000507057291 */ /* 0x000fe4000f8ec0ff */
[----:B------:R-:W-:Y:S01]  /*0390*/  ULEA UR4, UR7, UR4, 0x18 ;  /* 0x0000000407047291 */ /* 0x000fe2000f8ec0ff */
[----:B-----5:R-:W-:Y:S01]  /*03a0*/  IMAD.WIDE.U32 R24, R3, 0x4, R24 ;  /* 0x0000000403187825 */ /* 0x020fe200078e0018 */
[----:B------:R-:W-:-:S02]  /*03b0*/  LEA R3, R4, UR6, 0x2 ;  /* 0x0000000604037c11 */ /* 0x000fc4000f8e10ff */
[C---:B------:R-:W-:Y:S02]  /*03c0*/  LEA R20, R4.reuse, UR5, 0x2 ;  /* 0x0000000504147c11 */ /* 0x040fe4000f8e10ff */
[----:B------:R-:W-:Y:S01]  /*03d0*/  LEA R21, R4, UR4, 0x2 ;  /* 0x0000000404157c11 */ /* 0x000fe2000f8e10ff */
[----:B---34-:R-:W-:-:S06]  /*03e0*/  UMOV UR4, URZ ;  /* 0x000000ff00047c82 */ /* 0x018fcc0008000000 */
.L_x_143:
[----:B0-----:R-:W0:Y:S01]  /*03f0*/  LDCU UR5, c[0x0][0x398] ;  /* 0x00007300ff0577ac */ /* 0x001e220008000800 */
[----:B------:R-:W-:Y:S01]  /*0400*/  ISETP.GE.AND P0, PT, R23, R22, PT ;  /* 0x000000161700720c */ /* 0x000fe20003f06270 */
[----:B------:R-:W-:Y:S01]  /*0410*/  BSSY.RECONVERGENT B0, `(.L_x_127) ;  /* 0x0000012000007945 */ /* 0x000fe20003800200 */
[----:B------:R-:W-:Y:S01]  /*0420*/  MOV R11, 0xffffffff ;  /* 0xffffffff000b7802 */ /* 0x000fe20000000f00 */
[----:B------:R-:W-:Y:S01]  /*0430*/  UIADD3 UR4, UPT, UPT, UR4, 0x1, URZ ;  /* 0x0000000104047890 */ /* 0x000fe2000fffe0ff */
[----:B-1----:R-:W-:-:S03]  /*0440*/  IMAD.MOV.U32 R10, RZ, RZ, -0x800001 ;  /* 0xff7fffffff0a7424 */ /* 0x002fc600078e00ff */
[----:B0-----:R-:W-:-:S06]  /*0450*/  UISETP.NE.AND UP1, UPT, UR4, UR5, UPT ;  /* 0x000000050400728c */ /* 0x001fcc000bf25270 */
[----:B--2---:R-:W-:Y:S05]  /*0460*/  @P0 BRA `(.L_x_128) ;  /* 0x0000000000300947 */ /* 0x004fea0003800000 */
[----:B------:R-:W0:Y:S01]  /*0470*/  LDC.64 R6, c[0x0][0x388] ;  /* 0x0000e200ff067b82 */ /* 0x000e220000000a00 */
[----:B------:R-:W-:Y:S01]  /*0480*/  MOV R10, 0xff7fffff ;  /* 0xff7fffff000a7802 */ /* 0x000fe20000000f00 */
[----:B------:R-:W-:Y:S01]  /*0490*/  IMAD.MOV.U32 R11, RZ, RZ, -0x1 ;  /* 0xffffffffff0b7424 */ /* 0x000fe200078e00ff */
[----:B------:R-:W-:-:S07]  /*04a0*/  MOV R13, R23 ;  /* 0x00000017000d7202 */ /* 0x000fce0000000f00 */
.L_x_129:
[----:B0-----:R-:W-:-:S06]  /*04b0*/  IMAD.WIDE R8, R13, 0x4, R6 ;  /* 0x000000040d087825 */ /* 0x001fcc00078e0206 */
[----:B------:R-:W2:Y:S02]  /*04c0*/  LDG.E R9, desc[UR8][R8.64] ;  /* 0x0000000808097981 */ /* 0x000ea4000c1e1900 */
[----:B--2---:R-:W-:-:S04]  /*04d0*/  FSETP.GT.AND P0, PT, R9, R10, PT ;  /* 0x0000000a0900720b */ /* 0x004fc80003f04000 */
[C---:B------:R-:W-:Y:S01]  /*04e0*/  SEL R11, R13.reuse, R11, P0 ;  /* 0x0000000b0d0b7207 */ /* 0x040fe20000000000 */
[----:B------:R-:W-:Y:S01]  /*04f0*/  VIADD R13, R13, UR11 ;  /* 0x0000000b0d0d7c36 */ /* 0x000fe20008000000 */
[----:B------:R-:W-:-:S04]  /*0500*/  FSEL R10, R9, R10, P0 ;  /* 0x0000000a090a7208 */ /* 0x000fc80000000000 */
[----:B------:R-:W-:-:S13]  /*0510*/  ISETP.GE.AND P2, PT, R13, R22, PT ;  /* 0x000000160d00720c */ /* 0x000fda0003f46270 */
[----:B------:R-:W-:Y:S05]  /*0520*/  @!P2 BRA `(.L_x_129) ;  /* 0xfffffffc00e0a947 */ /* 0x000fea000383ffff */
.L_x_128:
[----:B------:R-:W-:Y:S05]  /*0530*/  BSYNC.RECONVERGENT B0 ;  /* 0x0000000000007941 */ /* 0x000fea0003800200 */
.L_x_127:
[----:B------:R0:W-:Y:S01]  /*0540*/  STS [R21], R10 ;  /* 0x0000000a15007388 */ /* 0x0001e20000000800 */
[----:B------:R-:W-:-:S03]  /*0550*/  UISETP.GE.U32.AND UP0, UPT, UR11, 0x2, UPT ;  /* 0x000000020b00788c */ /* 0x000fc6000bf06070 */
[----:B------:R0:W-:Y:S01]  /*0560*/  STS [R20], R11 ;  /* 0x0000000b14007388 */ /* 0x0001e20000000800 */
[----:B------:R-:W-:Y:S06]  /*0570*/  BAR.SYNC.DEFER_BLOCKING 0x0 ;  /* 0x0000000000007b1d */ /* 0x000fec0000010000 */
[----:B------:R-:W-:Y:S05]  /*0580*/  BRA.U !UP0, `(.L_x_130) ;  /* 0x0000000108487547 */ /* 0x000fea000b800000 */
[----:B------:R-:W-:-:S07]  /*0590*/  MOV R7, UR11 ;  /* 0x0000000b00077c02 */ /* 0x000fce0008000f00 */
.L_x_133:
[--C-:B0-----:R-:W-:Y:S01]  /*05a0*/  IMAD.MOV.U32 R10, RZ, RZ, R7.reuse ;  /* 0x000000ffff0a7224 */ /* 0x101fe200078e0007 */
[----:B------:R-:W-:Y:S01]  /*05b0*/  SHF.R.U32.HI R7, RZ, 0x1, R7 ;  /* 0x00000001ff077819 */ /* 0x000fe20000011607 */
[----:B------:R-:W-:Y:S03]  /*05c0*/  BSSY.RECONVERGENT B0, `(.L_x_131) ;  /* 0x000000b000007945 */ /* 0x000fe60003800200 */
[----:B------:R-:W-:-:S13]  /*05d0*/  ISETP.GE.U32.AND P0, PT, R4, R7, PT ;  /* 0x000000070400720c */ /* 0x000fda0003f06070 */
[----:B------:R-:W-:Y:S05]  /*05e0*/  @P0 BRA `(.L_x_132) ;  /* 0x0000000000200947 */ /* 0x000fea0003800000 */
[----:B------:R-:W-:Y:S01]  /*05f0*/  LEA R6, R7, R21, 0x2 ;  /* 0x0000001507067211 */ /* 0x000fe200078e10ff */
[----:B------:R-:W-:Y:S05]  /*0600*/  LDS R8, [R21] ;  /* 0x0000000015087984 */ /* 0x000fea0000000800 */
[----:B------:R-:W0:Y:S02]  /*0610*/  LDS R6, [R6] ;  /* 0x0000000006067984 */ /* 0x000e240000000800 */
[----:B0-----:R-:W-:-:S13]  /*0620*/  FSETP.GT.AND P0, PT, R6, R8, PT ;  /* 0x000000080600720b */ /* 0x001fda0003f04000 */
[----:B------:R-:W-:Y:S01]  /*0630*/  @P0 IMAD R8, R7, 0x4, R20 ;  /* 0x0000000407080824 */ /* 0x000fe200078e0214 */
[----:B------:R-:W-:Y:S04]  /*0640*/  @P0 STS [R21], R6 ;  /* 0x0000000615000388 */ /* 0x000fe80000000800 */
[----:B------:R-:W0:Y:S04]  /*0650*/  @P0 LDS R9, [R8] ;  /* 0x0000000008090984 */ /* 0x000e280000000800 */
[----:B0-----:R0:W-:Y:S02]  /*0660*/  @P0 STS [R20], R9 ;  /* 0x0000000914000388 */ /* 0x0011e40000000800 */
.L_x_132:
[----:B------:R-:W-:Y:S05]  /*0670*/  BSYNC.RECONVERGENT B0 ;  /* 0x0000000000007941 */ /* 0x000fea0003800200 */
.L_x_131:
[----:B------:R-:W-:Y:S01]  /*0680*/  BAR.SYNC.DEFER_BLOCKING 0x0 ;  /* 0x0000000000007b1d */ /* 0x000fe20000010000 */
[----:B------:R-:W-:-:S13]  /*0690*/  ISETP.GT.U32.AND P0, PT, R10, 0x3, PT ;  /* 0x000000030a00780c */ /* 0x000fda0003f04070 */
[----:B------:R-:W-:Y:S05]  /*06a0*/  @P0 BRA `(.L_x_133) ;  /* 0xfffffffc00bc0947 */ /* 0x000fea000383ffff */
.L_x_130:
[----:B------:R-:W1:Y:S01]  /*06b0*/  S2R R7, SR_CgaCtaId ;  /* 0x0000000000077919 */ /* 0x000e620000008800 */
[----:B------:R-:W-:Y:S01]  /*06c0*/  MOV R6, 0x400 ;  /* 0x0000040000067802 */ /* 0x000fe20000000f00 */
[----:B------:R-:W-:Y:S03]  /*06d0*/  BSSY.RECONVERGENT B0, `(.L_x_134) ;  /* 0x00000a6000007945 */ /* 0x000fe60003800200 */
[----:B-1----:R-:W-:-:S05]  /*06e0*/  LEA R6, R7, R6, 0x18 ;  /* 0x0000000607067211 */ /* 0x002fca00078ec0ff */
[----:B------:R-:W-:Y:S04]  /*06f0*/  LDS R8, [R6+0x1000] ;  /* 0x0010000006087984 */ /* 0x000fe80000000800 */
[----:B0-----:R-:W0:Y:S02]  /*0700*/  LDS R9, [R6+0x1008] ;  /* 0x0010080006097984 */ /* 0x001e240000000800 */
[----:B0-----:R-:W-:-:S04]  /*0710*/  FSETP.GT.AND P0, PT, R9, R8, PT ;  /* 0x000000080900720b */ /* 0x001fc80003f04000 */
[----:B------:R-:W-:-:S13]  /*0720*/  ISETP.NE.OR P0, PT, R4, RZ, !P0 ;  /* 0x000000ff0400720c */ /* 0x000fda0004705670 */
[----:B------:R-:W-:Y:S05]  /*0730*/  @P0 BRA `(.L_x_135) ;  /* 0x00000008007c0947 */ /* 0x000fea0003800000 */
[----:B------:R-:W0:Y:S01]  /*0740*/  LDS R7, [R6+0x1408] ;  /* 0x0014080006077984 */ /* 0x000e220000000800 */
[----:B------:R-:W1:Y:S03]  /*0750*/  LDC R8, c[0x0][0x394] ;  /* 0x0000e500ff087b82 */ /* 0x000e660000000800 */
[----:B------:R2:W-:Y:S01]  /*0760*/  STS [R6+0x1000], R9 ;  /* 0x0010000906007388 */ /* 0x0005e20000000800 */
[----:B-1----:R-:W-:-:S03]  /*0770*/  ISETP.NE.AND P0, PT, R8, RZ, PT ;  /* 0x000000ff0800720c */ /* 0x002fc60003f05270 */
[----:B0-----:R2:W-:Y:S10]  /*0780*/  STS [R6+0x1004], R7 ;  /* 0x0010040706007388 */ /* 0x0015f40000000800 */
[----:B--2---:R-:W-:Y:S05]  /*0790*/  @!P0 BRA `(.L_x_135) ;  /* 0x0000000800648947 */ /* 0x004fea0003800000 */
[----:B------:R-:W-:Y:S01]  /*07a0*/  ISETP.GE.U32.AND P0, PT, R8, 0x4, PT ;  /* 0x000000040800780c */ /* 0x000fe20003f06070 */
[----:B------:R-:W-:-:S12]  /*07b0*/  HFMA2 R19, -RZ, RZ, 0, 0 ;  /* 0x00000000ff137431 */ /* 0x000fd800000001ff */
[----:B------:R-:W-:Y:S05]  /*07c0*/  @!P0 BRA `(.L_x_136) ;  /* 0x00000008000c8947 */ /* 0x000fea0003800000 */
[----:B------:R-:W-:Y:S02]  /*07d0*/  IMAD.MOV R9, RZ, RZ, -R2 ;  /* 0x000000ffff097224 */ /* 0x000fe400078e0a02 */
[----:B------:R-:W-:Y:S02]  /*07e0*/  IMAD R10, R7, R8, 0x3 ;  /* 0x00000003070a7424 */ /* 0x000fe400078e0208 */
[----:B------:R-:W-:Y:S01]  /*07f0*/  IMAD.MOV.U32 R11, RZ, RZ, R5 ;  /* 0x000000ffff0b7224 */ /* 0x000fe200078e0005 */
[----:B------:R-:W-:Y:S02]  /*0800*/  ISETP.GE.AND P0, PT, R9, RZ, PT ;  /* 0x000000ff0900720c */ /* 0x000fe40003f06270 */
[----:B------:R-:W-:-:S11]  /*0810*/  IADD3 R9, PT, PT, R6, 0x8, RZ ;  /* 0x0000000806097810 */ /* 0x000fd60007ffe0ff */
[----:B------:R-:W-:Y:S05]  /*0820*/  @P0 BRA `(.L_x_137) ;  /* 0x0000000400a40947 */ /* 0x000fea0003800000 */
[----:B------:R-:W-:Y:S02]  /*0830*/  IADD3 R12, PT, PT, -R11, RZ, RZ ;  /* 0x000000ff0b0c7210 */ /* 0x000fe40007ffe1ff */
[----:B------:R-:W-:Y:S02]  /*0840*/  PLOP3.LUT P0, PT, PT, PT, PT, 0x80, 0x8 ;  /* 0x000000000008781c */ /* 0x000fe40003f0f070 */
[----:B------:R-:W-:-:S13]  /*0850*/  ISETP.GT.AND P2, PT, R12, 0xc, PT ;  /* 0x0000000c0c00780c */ /* 0x000fda0003f44270 */
[----:B------:R-:W-:Y:S05]  /*0860*/  @!P2 BRA `(.L_x_138) ;  /* 0x0000000000fca947 */ /* 0x000fea0003800000 */
[----:B------:R-:W-:-:S13]  /*0870*/  PLOP3.LUT P0, PT, PT, PT, PT, 0x8, 0x80 ;  /* 0x000000000080781c */ /* 0x000fda0003f0e170 */
.L_x_139:
[----:B------:R-:W0:Y:S01]  /*0880*/  LDC.64 R26, c[0x0][0x380] ;  /* 0x0000e000ff1a7b82 */ /* 0x000e220000000a00 */
[C---:B------:R-:W-:Y:S01]  /*0890*/  VIADD R15, R10.reuse, 0xfffffffd ;  /* 0xfffffffd0a0f7836 */ /* 0x040fe20000000000 */
[C---:B------:R-:W-:Y:S01]  /*08a0*/  IADD3 R13, PT, PT, R10.reuse, -0x2, RZ ;  /* 0xfffffffe0a0d7810 */ /* 0x040fe20007ffe0ff */
[----:B------:R-:W-:Y:S02]  /*08b0*/  VIADD R29, R10, 0xffffffff ;  /* 0xffffffff0a1d7836 */ /* 0x000fe40000000000 */
[----:B0-----:R-:W-:-:S04]  /*08c0*/  IMAD.WIDE.U32 R14, R15, 0x4, R26 ;  /* 0x000000040f0e7825 */ /* 0x001fc800078e001a */
[--C-:B------:R-:W-:Y:S02]  /*08d0*/  IMAD.WIDE.U32 R28, R29, 0x4, R26.reuse ;  /* 0x000000041d1c7825 */ /* 0x100fe400078e001a */
[----:B------:R-:W2:Y:S02]  /*08e0*/  LDG.E R14, desc[UR8][R14.64] ;  /* 0x000000080e0e7981 */ /* 0x000ea4000c1e1900 */
[C-C-:B------:R-:W-:Y:S02]  /*08f0*/  IMAD.WIDE.U32 R18, R10.reuse, 0x4, R26.reuse ;  /* 0x000000040a127825 */ /* 0x140fe400078e001a */
[----:B------:R0:W3:Y:S02]  /*0900*/  LDG.E R16, desc[UR8][R28.64] ;  /* 0x000000081c107981 */ /* 0x0000e4000c1e1900 */
[----:B------:R-:W-:Y:S02]  /*0910*/  IMAD.WIDE.U32 R12, R13, 0x4, R26 ;  /* 0x000000040d0c7825 */ /* 0x000fe400078e001a */
[----:B------:R-:W3:Y:S04]  /*0920*/  LDG.E R17, desc[UR8][R18.64] ;  /* 0x0000000812117981 */ /* 0x000ee8000c1e1900 */
[----:B------:R1:W2:Y:S01]  /*0930*/  LDG.E R15, desc[UR8][R12.64] ;  /* 0x000000080c0f7981 */ /* 0x0002a2000c1e1900 */
[----:B0-----:R-:W-:-:S05]  /*0940*/  IADD3 R29, PT, PT, R10, 0x3, RZ ;  /* 0x000000030a1d7810 */ /* 0x001fca0007ffe0ff */
[----:B------:R-:W-:Y:S01]  /*0950*/  IMAD.WIDE.U32 R28, R29, 0x4, R26 ;  /* 0x000000041d1c7825 */ /* 0x000fe200078e001a */
[----:B-1----:R-:W-:-:S03]  /*0960*/  IADD3 R13, PT, PT, R10, 0x1, RZ ;  /* 0x000000010a0d7810 */ /* 0x002fc60007ffe0ff */
[----:B------:R-:W-:Y:S02]  /*0970*/  VIADD R19, R10, 0x2 ;  /* 0x000000020a137836 */ /* 0x000fe40000000000 */
[----:B------:R-:W-:-:S04]  /*0980*/  IMAD.WIDE.U32 R12, R13, 0x4, R26 ;  /* 0x000000040d0c7825 */ /* 0x000fc800078e001a */
[----:B------:R-:W-:Y:S02]  /*0990*/  IMAD.WIDE.U32 R18, R19, 0x4, R26 ;  /* 0x0000000413127825 */ /* 0x000fe400078e001a */
[----:B------:R-:W4:Y:S04]  /*09a0*/  LDG.E R12, desc[UR8][R12.64] ;  /* 0x000000080c0c7981 */ /* 0x000f28000c1e1900 */
[----:B------:R-:W4:Y:S04]  /*09b0*/  LDG.E R13, desc[UR8][R18.64] ;  /* 0x00000008120d7981 */ /* 0x000f28000c1e1900 */
[----:B---3--:R0:W-:Y:S04]  /*09c0*/  STS.64 [R9], R16 ;  /* 0x0000001009007388 */ /* 0x0081e80000000a00 */
[----:B--2---:R1:W-:Y:S01]  /*09d0*/  STS.64 [R9+-0x8], R14 ;  /* 0xfffff80e09007388 */ /* 0x0043e20000000a00 */
[----:B0-----:R-:W-:-:S03]  /*09e0*/  IADD3 R17, PT, PT, R10, 0x5, RZ ;  /* 0x000000050a117810 */ /* 0x001fc60007ffe0ff */
[----:B-1----:R0:W2:Y:S01]  /*09f0*/  LDG.E R14, desc[UR8][R28.64] ;  /* 0x000000081c0e7981 */ /* 0x0020a2000c1e1900 */
[----:B------:R-:W-:Y:S02]  /*0a00*/  VIADD R15, R10, 0x4 ;  /* 0x000000040a0f7836 */ /* 0x000fe40000000000 */
[----:B------:R-:W-:-:S04]  /*0a10*/  IMAD.WIDE.U32 R16, R17, 0x4, R26 ;  /* 0x0000000411107825 */ /* 0x000fc800078e001a */
[----:B0-----:R-:W-:Y:S02]  /*0a20*/  VIADD R29, R10, 0x6 ;  /* 0x000000060a1d7836 */ /* 0x001fe40000000000 */
[----:B------:R-:W3:Y:S01]  /*0a30*/  LDG.E R16, desc[UR8][R16.64] ;  /* 0x0000000810107981 */ /* 0x000ee2000c1e1900 */
[----:B------:R-:W-:-:S04]  /*0a40*/  IMAD.WIDE.U32 R18, R15, 0x4, R26 ;  /* 0x000000040f127825 */ /* 0x000fc800078e001a */
[----:B------:R-:W-:Y:S01]  /*0a50*/  IMAD.WIDE.U32 R28, R29, 0x4, R26 ;  /* 0x000000041d1c7825 */ /* 0x000fe200078e001a */
[----:B------:R0:W2:Y:S04]  /*0a60*/  LDG.E R15, desc[UR8][R18.64] ;  /* 0x00000008120f7981 */ /* 0x0000a8000c1e1900 */
[----:B------:R1:W3:Y:S01]  /*0a70*/  LDG.E R17, desc[UR8][R28.64] ;  /* 0x000000081c117981 */ /* 0x0002e2000c1e1900 */
[C---:B0-----:R-:W-:Y:S01]  /*0a80*/  IADD3 R19, PT, PT, R10.reuse, 0x7, RZ ;  /* 0x000000070a137810 */ /* 0x041fe20007ffe0ff */
[C---:B-1----:R-:W-:Y:S01]  /*0a90*/  VIADD R29, R10.reuse, 0x8 ;  /* 0x000000080a1d7836 */ /* 0x042fe20000000000 */
[----:B------:R-:W-:-:S03]  /*0aa0*/  IADD3 R28, PT, PT, R10, 0x9, RZ ;  /* 0x000000090a1c7810 */ /* 0x000fc60007ffe0ff */
[----:B------:R-:W-:Y:S01]  /*0ab0*/  IMAD.WIDE.U32 R18, R19, 0x4, R26 ;  /* 0x0000000413127825 */ /* 0x000fe200078e001a */
[----:B----4-:R0:W-:Y:S05]  /*0ac0*/  STS.64 [R9+0x8], R12 ;  /* 0x0000080c09007388 */ /* 0x0101ea0000000a00 */
[----:B------:R-:W4:Y:S01]  /*0ad0*/  LDG.E R18, desc[UR8][R18.64] ;  /* 0x0000000812127981 */ /* 0x000f22000c1e1900 */
[----:B0-----:R-:W-:-:S03]  /*0ae0*/  VIADD R13, R10, 0xa ;  /* 0x0000000a0a0d7836 */ /* 0x001fc60000000000 */
[----:B--2---:R0:W-:Y:S04]  /*0af0*/  STS.64 [R9+0x10], R14 ;  /* 0x0000100e09007388 */ /* 0x0041e80000000a00 */
[----:B---3--:R1:W-:Y:S01]  /*0b00*/  STS.64 [R9+0x18], R16 ;  /* 0x0000181009007388 */ /* 0x0083e20000000a00 */
[----:B0-----:R-:W-:Y:S01]  /*0b10*/  IADD3 R14, PT, PT, R10, 0xb, RZ ;  /* 0x0000000b0a0e7810 */ /* 0x001fe20007ffe0ff */
[----:B-1----:R-:W-:-:S04]  /*0b20*/  IMAD.WIDE.U32 R16, R29, 0x4, R26 ;  /* 0x000000041d107825 */ /* 0x002fc800078e001a */
[--C-:B------:R-:W-:Y:S01]  /*0b30*/  IMAD.WIDE.U32 R28, R28, 0x4, R26.reuse ;  /* 0x000000041c1c7825 */ /* 0x100fe200078e001a */
[----:B------:R0:W4:Y:S03]  /*0b40*/  LDG.E R19, desc[UR8][R16.64] ;  /* 0x0000000810137981 */ /* 0x000126000c1e1900 */
[----:B------:R-:W-:Y:S01]  /*0b50*/  VIADD R15, R10, 0xc ;  /* 0x0000000c0a0f7836 */ /* 0x000fe20000000000 */
[----:B------:R1:W2:Y:S01]  /*0b60*/  LDG.E R12, desc[UR8][R28.64] ;  /* 0x000000081c0c7981 */ /* 0x0002a2000c1e1900 */
[----:B0-----:R-:W-:-:S04]  /*0b70*/  IMAD.WIDE.U32 R16, R14, 0x4, R26 ;  /* 0x000000040e107825 */ /* 0x001fc800078e001a */
[--C-:B-1----:R-:W-:Y:S01]  /*0b80*/  IMAD.WIDE.U32 R28, R13, 0x4, R26.reuse ;  /* 0x000000040d1c7825 */ /* 0x102fe200078e001a */
[----:B------:R-:W3:Y:S03]  /*0b90*/  LDG.E R14, desc[UR8][R16.64] ;  /* 0x00000008100e7981 */ /* 0x000ee6000c1e1900 */
[----:B------:R-:W-:Y:S01]  /*0ba0*/  IMAD.WIDE.U32 R26, R15, 0x4, R26 ;  /* 0x000000040f1a7825 */ /* 0x000fe200078e001a */
[----:B------:R-:W2:Y:S04]  /*0bb0*/  LDG.E R13, desc[UR8][R28.64] ;  /* 0x000000081c0d7981 */ /* 0x000ea8000c1e1900 */
[----:B------:R-:W3:Y:S01]  /*0bc0*/  LDG.E R15, desc[UR8][R26.64] ;  /* 0x000000081a0f7981 */ /* 0x000ee2000c1e1900 */
[----:B------:R-:W-:-:S04]  /*0bd0*/  IADD3 R11, PT, PT, R11, 0x10, RZ ;  /* 0x000000100b0b7810 */ /* 0x000fc80007ffe0ff */
[----:B------:R-:W-:Y:S01]  /*0be0*/  ISETP.GE.AND P2, PT, R11, -0xc, PT ;  /* 0xfffffff40b00780c */ /* 0x000fe20003f46270 */
[----:B------:R-:W-:Y:S01]  /*0bf0*/  VIADD R10, R10, 0x10 ;  /* 0x000000100a0a7836 */ /* 0x000fe20000000000 */
[----:B----4-:R-:W-:Y:S04]  /*0c00*/  STS.64 [R9+0x20], R18 ;  /* 0x0000201209007388 */ /* 0x010fe80000000a00 */
[----:B--2---:R-:W-:Y:S04]  /*0c10*/  STS.64 [R9+0x28], R12 ;  /* 0x0000280c09007388 */ /* 0x004fe80000000a00 */
[----:B---3--:R0:W-:Y:S02]  /*0c20*/  STS.64 [R9+0x30], R14 ;  /* 0x0000300e09007388 */ /* 0x0081e40000000a00 */
[----:B0-----:R-:W-:Y:S01]  /*0c30*/  IADD3 R9, PT, PT, R9, 0x40, RZ ;  /* 0x0000004009097810 */ /* 0x001fe20007ffe0ff */
[----:B------:R-:W-:Y:S06]  /*0c40*/  @!P2 BRA `(.L_x_139) ;  /* 0xfffffffc000ca947 */ /* 0x000fec000383ffff */
[----:B------:R-:W-:-:S07]  /*0c50*/  IMAD.MOV.U32 R19, RZ, RZ, R2 ;  /* 0x000000ffff137224 */ /* 0x000fce00078e0002 */
.L_x_138:
[----:B------:R-:W-:-:S04]  /*0c60*/  IADD3 R12, PT, PT, -R11, RZ, RZ ;  /* 0x000000ff0b0c7210 */ /* 0x000fc80007ffe1ff */
[----:B------:R-:W-:-:S13]  /*0c70*/  ISETP.GT.AND P2, PT, R12, 0x4, PT ;  /* 0x000000040c00780c */ /* 0x000fda0003f44270 */
[----:B------:R-:W-:Y:S05]  /*0c80*/  @!P2 BRA `(.L_x_140) ;  /* 0x000000000084a947 */ /* 0x000fea0003800000 */
[----:B------:R-:W0:Y:S01]  /*0c90*/  LDC.64 R18, c[0x0][0x380] ;  /* 0x0000e000ff127b82 */ /* 0x000e220000000a00 */
[C---:B------:R-:W-:Y:S01]  /*0ca0*/  VIADD R17, R10.reuse, 0xfffffffd ;  /* 0xfffffffd0a117836 */ /* 0x040fe20000000000 */
[----:B------:R-:W-:-:S03]  /*0cb0*/  IADD3 R29, PT, PT, R10, -0x2, RZ ;  /* 0xfffffffe0a1d7810 */ /* 0x000fc60007ffe0ff */
[----:B0-----:R-:W-:-:S04]  /*0cc0*/  IMAD.WIDE.U32 R16, R17, 0x4, R18 ;  /* 0x0000000411107825 */ /* 0x001fc800078e0012 */
[--C-:B------:R-:W-:Y:S02]  /*0cd0*/  IMAD.WIDE.U32 R28, R29, 0x4, R18.reuse ;  /* 0x000000041d1c7825 */ /* 0x100fe400078e0012 */
[----:B------:R-:W2:Y:S04]  /*0ce0*/  LDG.E R16, desc[UR8][R16.64] ;  /* 0x0000000810107981 */ /* 0x000ea8000c1e1900 */
[----:B------:R0:W2:Y:S01]  /*0cf0*/  LDG.E R17, desc[UR8][R28.64] ;  /* 0x000000081c117981 */ /* 0x0000a2000c1e1900 */
[C---:B------:R-:W-:Y:S01]  /*0d00*/  VIADD R13, R10.reuse, 0xffffffff ;  /* 0xffffffff0a0d7836 */ /* 0x040fe20000000000 */
[C---:B------:R-:W-:Y:S01]  /*0d10*/  IADD3 R15, PT, PT, R10.reuse, 0x1, RZ ;  /* 0x000000010a0f7810 */ /* 0x040fe20007ffe0ff */
[----:B------:R-:W-:-:S04]  /*0d20*/  IMAD.WIDE.U32 R26, R10, 0x4, R18 ;  /* 0x000000040a1a7825 */ /* 0x000fc800078e0012 */
[----:B------:R-:W-:-:S06]  /*0d30*/  IMAD.WIDE.U32 R12, R13, 0x4, R18 ;  /* 0x000000040d0c7825 */ /* 0x000fcc00078e0012 */
[----:B------:R-:W3:Y:S01]  /*0d40*/  LDG.E R12, desc[UR8][R12.64] ;  /* 0x000000080c0c7981 */ /* 0x000ee2000c1e1900 */
[C---:B0-----:R-:W-:Y:S02]  /*0d50*/  VIADD R29, R10.reuse, 0x2 ;  /* 0x000000020a1d7836 */ /* 0x041fe40000000000 */
[--C-:B------:R-:W-:Y:S01]  /*0d60*/  IMAD.WIDE.U32 R14, R15, 0x4, R18.reuse ;  /* 0x000000040f0e7825 */ /* 0x100fe200078e0012 */
[----:B------:R0:W3:Y:S03]  /*0d70*/  LDG.E R13, desc[UR8][R26.64] ;  /* 0x000000081a0d7981 */ /* 0x0000e6000c1e1900 */
[----:B------:R-:W-:Y:S02]  /*0d80*/  IMAD.WIDE.U32 R28, R29, 0x4, R18 ;  /* 0x000000041d1c7825 */ /* 0x000fe400078e0012 */
[----:B------:R-:W4:Y:S01]  /*0d90*/  LDG.E R14, desc[UR8][R14.64] ;  /* 0x000000080e0e7981 */ /* 0x000f22000c1e1900 */
[----:B0-----:R-:W-:-:S03]  /*0da0*/  IADD3 R27, PT, PT, R10, 0x3, RZ ;  /* 0x000000030a1b7810 */ /* 0x001fc60007ffe0ff */
[----:B------:R-:W4:Y:S02]  /*0db0*/  LDG.E R15, desc[UR8][R28.64] ;  /* 0x000000081c0f7981 */ /* 0x000f24000c1e1900 */
[--C-:B------:R-:W-:Y:S02]  /*0dc0*/  IMAD.WIDE.U32 R26, R27, 0x4, R18.reuse ;  /* 0x000000041b1a7825 */ /* 0x100fe400078e0012 */
[----:B--2---:R0:W-:Y:S02]  /*0dd0*/  STS.64 [R9+-0x8], R16 ;  /* 0xfffff81009007388 */ /* 0x0041e40000000a00 */
[----:B0-----:R-:W-:Y:S02]  /*0de0*/  VIADD R17, R10, 0x4 ;  /* 0x000000040a117836 */ /* 0x001fe40000000000 */
[----:B------:R-:W2:Y:S02]  /*0df0*/  LDG.E R16, desc[UR8][R26.64] ;  /* 0x000000081a107981 */ /* 0x000ea4000c1e1900 */
[----:B------:R-:W-:-:S05]  /*0e00*/  IMAD.WIDE.U32 R18, R17, 0x4, R18 ;  /* 0x0000000411127825 */ /* 0x000fca00078e0012 */
[----:B------:R0:W2:Y:S01]  /*0e10*/  LDG.E R17, desc[UR8][R18.64] ;  /* 0x0000000812117981 */ /* 0x0000a2000c1e1900 */
[----:B------:R-:W-:Y:S02]  /*0e20*/  PLOP3.LUT P0, PT, PT, PT, PT, 0x8, 0x80 ;  /* 0x000000000080781c */ /* 0x000fe40003f0e170 */
[----:B------:R-:W-:Y:S01]  /*0e30*/  IADD3 R11, PT, PT, R11, 0x8, RZ ;  /* 0x000000080b0b7810 */ /* 0x000fe20007ffe0ff */
[----:B---3--:R-:W-:Y:S01]  /*0e40*/  STS.64 [R9], R12 ;  /* 0x0000000c09007388 */ /* 0x008fe20000000a00 */
[----:B------:R-:W-:Y:S01]  /*0e50*/  IADD3 R10, PT, PT, R10, 0x8, RZ ;  /* 0x000000080a0a7810 */ /* 0x000fe20007ffe0ff */
[----:B0-----:R-:W-:Y:S02]  /*0e60*/  IMAD.MOV.U32 R19, RZ, RZ, R2 ;  /* 0x000000ffff137224 */ /* 0x001fe400078e0002 */
[----:B----4-:R-:W-:Y:S04]  /*0e70*/  STS.64 [R9+0x8], R14 ;  /* 0x0000080e09007388 */ /* 0x010fe80000000a00 */
[----:B--2---:R0:W-:Y:S02]  /*0e80*/  STS.64 [R9+0x10], R16 ;  /* 0x0000101009007388 */ /* 0x0041e40000000a00 */
[----:B0-----:R-:W-:-:S07]  /*0e90*/  VIADD R9, R9, 0x20 ;  /* 0x0000002009097836 */ /* 0x001fce0000000000 */
.L_x_140:
[----:B------:R-:W-:-:S13]  /*0ea0*/  ISETP.NE.OR P0, PT, R11, RZ, P0 ;  /* 0x000000ff0b00720c */ /* 0x000fda0000705670 */
[----:B------:R-:W-:Y:S05]  /*0eb0*/  @!P0 BRA `(.L_x_136) ;  /* 0x0000000000508947 */ /* 0x000fea0003800000 */
.L_x_137:
[----:B------:R-:W0:Y:S01]  /*0ec0*/  LDC.64 R16, c[0x0][0x380] ;  /* 0x0000e000ff107b82 */ /* 0x000e220000000a00 */
[C---:B------:R-:W-:Y:S01]  /*0ed0*/  IADD3 R29, PT, PT, R10.reuse, -0x3, RZ ;  /* 0xfffffffd0a1d7810 */ /* 0x040fe20007ffe0ff */
[C---:B------:R-:W-:Y:S01]  /*0ee0*/  VIADD R27, R10.reuse, 0xfffffffe ;  /* 0xfffffffe0a1b7836 */ /* 0x040fe20000000000 */
[----:B------:R-:W-:-:S03]  /*0ef0*/  IADD3 R19, PT, PT, R10, -0x1, RZ ;  /* 0xffffffff0a137810 */ /* 0x000fc60007ffe0ff */
[----:B0-----:R-:W-:-:S04]  /*0f00*/  IMAD.WIDE.U32 R28, R29, 0x4, R16 ;  /* 0x000000041d1c7825 */ /* 0x001fc800078e0010 */
[--C-:B------:R-:W-:Y:S01]  /*0f10*/  IMAD.WIDE.U32 R26, R27, 0x4, R16.reuse ;  /* 0x000000041b1a7825 */ /* 0x100fe200078e0010 */
[----:B------:R-:W2:Y:S03]  /*0f20*/  LDG.E R12, desc[UR8][R28.64] ;  /* 0x000000081c0c7981 */ /* 0x000ea6000c1e1900 */
[--C-:B------:R-:W-:Y:S01]  /*0f30*/  IMAD.WIDE.U32 R18, R19, 0x4, R16.reuse ;  /* 0x0000000413127825 */ /* 0x100fe200078e0010 */
[----:B------:R-:W2:Y:S03]  /*0f40*/  LDG.E R13, desc[UR8][R26.64] ;  /* 0x000000081a0d7981 */ /* 0x000ea6000c1e1900 */
[----:B------:R-:W-:Y:S01]  /*0f50*/  IMAD.WIDE.U32 R16, R10, 0x4, R16 ;  /* 0x000000040a107825 */ /* 0x000fe200078e0010 */
[----:B------:R-:W3:Y:S04]  /*0f60*/  LDG.E R14, desc[UR8][R18.64] ;  /* 0x00000008120e7981 */ /* 0x000ee8000c1e1900 */
[----:B------:R-:W3:Y:S01]  /*0f70*/  LDG.E R15, desc[UR8][R16.64] ;  /* 0x00000008100f7981 */ /* 0x000ee2000c1e1900 */
[----:B------:R-:W-:-:S05]  /*0f80*/  VIADD R11, R11, 0x4 ;  /* 0x000000040b0b7836 */ /* 0x000fca0000000000 */
[----:B------:R-:W-:Y:S02]  /*0f90*/  ISETP.NE.AND P0, PT, R11, RZ, PT ;  /* 0x000000ff0b00720c */ /* 0x000fe40003f05270 */
[----:B------:R-:W-:Y:S01]  /*0fa0*/  IADD3 R10, PT, PT, R10, 0x4, RZ ;  /* 0x000000040a0a7810 */ /* 0x000fe20007ffe0ff */
[----:B--2---:R-:W-:Y:S04]  /*0fb0*/  STS.64 [R9+-0x8], R12 ;  /* 0xfffff80c09007388 */ /* 0x004fe80000000a00 */
[----:B---3--:R0:W-:Y:S02]  /*0fc0*/  STS.64 [R9], R14 ;  /* 0x0000000e09007388 */ /* 0x0081e40000000a00 */
[----:B0-----:R-:W-:-:S04]  /*0fd0*/  VIADD R9, R9, 0x10 ;  /* 0x0000001009097836 */ /* 0x001fc80000000000 */
[----:B------:R-:W-:Y:S05]  /*0fe0*/  @P0 BRA `(.L_x_137) ;  /* 0xfffffffc00b40947 */ /* 0x000fea000383ffff */
[----:B------:R-:W-:-:S07]  /*0ff0*/  MOV R19, R2 ;  /* 0x0000000200137202 */ /* 0x000fce0000000f00 */
.L_x_136:
[----:B------:R-:W-:-:S13]  /*1000*/  ISETP.NE.AND P0, PT, R0, RZ, PT ;  /* 0x000000ff0000720c */ /* 0x000fda0003f05270 */
[----:B------:R-:W-:Y:S05]  /*1010*/  @!P0 BRA `(.L_x_135) ;  /* 0x0000000000448947 */ /* 0x000fea0003800000 */
[----:B------:R-:W0:Y:S01]  /*1020*/  LDC.64 R10, c[0x0][0x380] ;  /* 0x0000e000ff0a7b82 */ /* 0x000e220000000a00 */
[----:B------:R-:W-:-:S04]  /*1030*/  IMAD R13, R7, R8, R19 ;  /* 0x00000008070d7224 */ /* 0x000fc800078e0213 */
[----:B0-----:R-:W-:-:S06]  /*1040*/  IMAD.WIDE.U32 R8, R13, 0x4, R10 ;  /* 0x000000040d087825 */ /* 0x001fcc00078e000a */
[----:B------:R-:W2:Y:S01]  /*1050*/  LDG.E R8, desc[UR8][R8.64] ;  /* 0x0000000808087981 */ /* 0x000ea2000c1e1900 */
[----:B------:R-:W-:Y:S01]  /*1060*/  IMAD R15, R19, 0x4, R6 ;  /* 0x00000004130f7824 */ /* 0x000fe200078e0206 */
[----:B------:R-:W-:-:S04]  /*1070*/  ISETP.NE.AND P0, PT, R0, 0x1, PT ;  /* 0x000000010000780c */ /* 0x000fc80003f05270 */
[----:B--2---:R0:W-:Y:S09]  /*1080*/  STS [R15], R8 ;  /* 0x000000080f007388 */ /* 0x0041f20000000800 */
[----:B------:R-:W-:Y:S05]  /*1090*/  @!P0 BRA `(.L_x_135) ;  /* 0x0000000000248947 */ /* 0x000fea0003800000 */
[----:B------:R-:W-:Y:S02]  /*10a0*/  ISETP.NE.AND P0, PT, R0, 0x2, PT ;  /* 0x000000020000780c */ /* 0x000fe40003f05270 */
[----:B------:R-:W-:-:S05]  /*10b0*/  IADD3 R7, PT, PT, R13, 0x1, RZ ;  /* 0x000000010d077810 */ /* 0x000fca0007ffe0ff */
[----:B------:R-:W-:-:S06]  /*10c0*/  IMAD.WIDE.U32 R6, R7, 0x4, R10 ;  /* 0x0000000407067825 */ /* 0x000fcc00078e000a */
[----:B------:R-:W-:Y:S01]  /*10d0*/  @P0 VIADD R9, R13, 0x2 ;  /* 0x000000020d090836 */ /* 0x000fe20000000000 */
[----:B------:R-:W2:Y:S03]  /*10e0*/  LDG.E R6, desc[UR8][R6.64] ;  /* 0x0000000806067981 */ /* 0x000ea6000c1e1900 */
[----:B------:R-:W-:-:S06]  /*10f0*/  @P0 IMAD.WIDE.U32 R10, R9, 0x4, R10 ;  /* 0x00000004090a0825 */ /* 0x000fcc00078e000a */
[----:B------:R-:W3:Y:S04]  /*1100*/  @P0 LDG.E R10, desc[UR8][R10.64] ;  /* 0x000000080a0a0981 */ /* 0x000ee8000c1e1900 */
[----:B--2---:R1:W-:Y:S04]  /*1110*/  STS [R15+0x4], R6 ;  /* 0x000004060f007388 */ /* 0x0043e80000000800 */
[----:B---3--:R1:W-:Y:S02]  /*1120*/  @P0 STS [R15+0x8], R10 ;  /* 0x0000080a0f000388 */ /* 0x0083e40000000800 */
.L_x_135:
[----:B------:R-:W-:Y:S05]  /*1130*/  BSYNC.RECONVERGENT B0 ;  /* 0x0000000000007941 */ /* 0x000fea0003800200 */
.L_x_134:
[----:B------:R-:W-:Y:S06]  /*1140*/  BAR.SYNC.DEFER_BLOCKING 0x0 ;  /* 0x0000000000007b1d */ /* 0x000fec0000010000 */
[----:B------:R-:W-:Y:S04]  /*1150*/  BSSY.RECONVERGENT B0, `(.L_x_141) ;  /* 0x0000007000007945 */ /* 0x000fe80003800200 */
[----:B------:R-:W-:Y:S05]  /*1160*/  @!P1 BRA `(.L_x_142) ;  /* 0x0000000000149947 */ /* 0x000fea0003800000 */
[----:B------:R-:W2:Y:S04]  /*1170*/  LDG.E R7, desc[UR8][R24.64] ;  /* 0x0000000818077981 */ /* 0x000ea8000c1e1900 */
[----:B-1----:R-:W1:Y:S01]  /*1180*/  LDS R6, [R3] ;  /* 0x0000000003067984 */ /* 0x002e620000000800 */
[----:B--2---:R-:W-:-:S04]  /*1190*/  FMUL R7, R7, 0.10000000149011611938 ;  /* 0x3dcccccd07077820 */ /* 0x004fc80000400000 */
[----:B-1----:R-:W-:-:S05]  /*11a0*/  FFMA R7, R6, 0.89999997615814208984, R7 ;  /* 0x3f66666606077823 */ /* 0x002fca0000000007 */
[----:B------:R2:W-:Y:S02]  /*11b0*/  STG.E desc[UR8][R24.64], R7 ;  /* 0x0000000718007986 */ /* 0x0005e4000c101908 */
.L_x_142:
[----:B------:R-:W-:Y:S05]  /*11c0*/  BSYNC.RECONVERGENT B0 ;  /* 0x0000000000007941 */ /* 0x000fea0003800200 */
.L_x_141:
[----:B------:R-:W-:Y:S06]  /*11d0*/  BAR.SYNC.DEFER_BLOCKING 0x0 ;  /* 0x0000000000007b1d */ /* 0x000fec0000010000 */
[----:B------:R-:W-:Y:S05]  /*11e0*/  BRA.U UP1, `(.L_x_143) ;  /* 0xfffffff101807547 */ /* 0x000fea000b83ffff */
[----:B------:R-:W-:Y:S05]  /*11f0*/  EXIT ;  /* 0x000000000000794d */ /* 0x000fea0003800000 */
.L_x_144:
        /* <DEDUP_REMOVED lines=16> */
.L_x_172:


//--------------------- .text._Z28tensor_core_fitness_eval_fp8PKhS0_Pfjjj --------------------------
	.section	.text._Z28tensor_core_fitness_eval_fp8PKhS0_Pfjjj,"ax",@progbits
	.align	128
        .global         _Z28tensor_core_fitness_eval_fp8PKhS0_Pfjjj
        .type           _Z28tensor_core_fitness_eval_fp8PKhS0_Pfjjj,@function
        .size           _Z28tensor_core_fitness_eval_fp8PKhS0_Pfjjj,(.L_x_173 - _Z28tensor_core_fitness_eval_fp8PKhS0_Pfjjj)
        .other          _Z28tensor_core_fitness_eval_fp8PKhS0_Pfjjj,@"STO_CUDA_ENTRY STV_DEFAULT"
_Z28tensor_core_fitness_eval_fp8PKhS0_Pfjjj:
.text._Z28tensor_core_fitness_eval_fp8PKhS0_Pfjjj:
[----:B------:R-:W-:Y:S01]  /*0000*/  LDC R1, c[0x0][0x37c] ;  /* 0x0000df00ff017b82 */ /* 0x000fe20000000800 */
[----:B------:R-:W0:Y:S07]  /*0010*/  S2R R3, SR_TID.X ;  /* 0x0000000000037919 */ /* 0x000e2e0000002100 */
[----:B------:R-:W0:Y:S01]  /*0020*/  S2UR UR5, SR_CTAID.X ;  /* 0x00000000000579c3 */ /* 0x000e220000002500 */
[----:B------:R-:W1:Y:S07]  /*0030*/  LDCU UR6, c[0x0][0x398] ;  /* 0x00007300ff0677ac */ /* 0x000e6e0008000800 */
[----:B------:R-:W0:Y:S08]  /*0040*/  LDC R0, c[0x0][0x360] ;  /* 0x0000d800ff007b82 */ /* 0x000e300000000800 */
[----:B------:R-:W2:Y:S08]  /*0050*/  S2UR UR4, SR_CTAID.Y ;  /* 0x00000000000479c3 */ /* 0x000eb00000002600 */
[----:B------:R-:W3:Y:S01]  /*0060*/  LDC R2, c[0x0][0x3a0] ;  /* 0x0000e800ff027b82 */ /* 0x000ee20000000800 */
[----:B0-----:R-:W-:-:S05]  /*0070*/  IMAD R0, R0, UR5, R3 ;  /* 0x0000000500007c24 */ /* 0x001fca000f8e0203 */
[----:B------:R-:W-:Y:S01]  /*0080*/  SHF.R.U32.HI R0, RZ, 0x1, R0 ;  /* 0x00000001ff007819 */ /* 0x000fe20000011600 */
[----:B--2---:R-:W-:-:S03]  /*0090*/  USHF.L.U32 UR4, UR4, 0x4, URZ ;  /* 0x0000000404047899 */ /* 0x004fc600080006ff */
[----:B------:R-:W-:-:S03]  /*00a0*/  LOP3.LUT R0, R0, 0x7ffffff0, RZ, 0xc0, !PT ;  /* 0x7ffffff000007812 */ /* 0x000fc600078ec0ff */
[----:B---3--:R-:W-:-:S04]  /*00b0*/  ISETP.LE.AND P0, PT, R2, UR4, PT ;  /* 0x0000000402007c0c */ /* 0x008fc8000bf03270 */
[----:B-1----:R-:W-:-:S13]  /*00c0*/  ISETP.GE.OR P0, PT, R0, UR6, P0 ;  /* 0x0000000600007c0c */ /* 0x002fda0008706670 */
[----:B------:R-:W-:Y:S05]  /*00d0*/  @P0 EXIT ;  /* 0x000000000000094d */ /* 0x000fea0003800000 */
[----:B------:R-:W0:Y:S02]  /*00e0*/  LDCU UR4, c[0x0][0x39c] ;  /* 0x00007380ff0477ac */ /* 0x000e240008000800 */
[----:B0-----:R-:W-:-:S09]  /*00f0*/  UISETP.GE.AND UP0, UPT, UR4, 0x1, UPT ;  /* 0x000000010400788c */ /* 0x001fd2000bf06270 */
[----:B------:R-:W-:Y:S05]  /*0100*/  BRA.U !UP0, `(.L_x_145) ;  /* 0x0000000108047547 */ /* 0x000fea000b800000 */
[----:B------:R-:W-:Y:S05]  /*0110*/  BPT.TRAP 0x1 ;  /* 0x000000040000795c */ /* 0x000fea0000300000 */
.L_x_145:
[----:B------:R-:W-:Y:S05]  /*0120*/  BPT.TRAP 0x1 ;  /* 0x000000040000795c */ /* 0x000fea0000300000 */
.L_x_146:
        /* <DEDUP_REMOVED lines=13> */
.L_x_173:


//--------------------- .nv.global.init           --------------------------
	.section	.nv.global.init,"aw",@progbits
	.align	4
.nv.global.init:
	.type		mrg32k3aM1SubSeq,@object
	.size		mrg32k3aM1SubSeq,(mrg32k3aM2SubSeq - mrg32k3aM1SubSeq)
mrg32k3aM1SubSeq:
        /*0000*/ 	.byte	0x0b, 0xcc, 0xee, 0x04, 0x73, 0x29, 0x8b, 0x6f, 0xf6, 0x53, 0x03, 0xf6, 0x23, 0xf6, 0xea, 0xda
        /* <DEDUP_REMOVED lines=125> */
	.type		mrg32k3aM2SubSeq,@object
	.size		mrg32k3aM2SubSeq,(mrg32k3aM1 - mrg32k3aM2SubSeq)
mrg32k3aM2SubSeq:
        /* <DEDUP_REMOVED lines=126> */
	.type		mrg32k3aM1,@object
	.size		mrg32k3aM1,(mrg32k3aM1Seq - mrg32k3aM1)
mrg32k3aM1:
        /* <DEDUP_REMOVED lines=144> */
	.type		mrg32k3aM1Seq,@object
	.size		mrg32k3aM1Seq,(mrg32k3aM2 - mrg32k3aM1Seq)
mrg32k3aM1Seq:
        /* <DEDUP_REMOVED lines=144> */
	.type		mrg32k3aM2,@object
	.size		mrg32k3aM2,(mrg32k3aM2Seq - mrg32k3aM2)
mrg32k3aM2:
        /* <DEDUP_REMOVED lines=144> */
	.type		mrg32k3aM2Seq,@object
	.size		mrg32k3aM2Seq,(precalc_xorwow_matrix - mrg32k3aM2Seq)
mrg32k3aM2Seq:
        /* <DEDUP_REMOVED lines=144> */
	.type		precalc_xorwow_matrix,@object
	.size		precalc_xorwow_matrix,(precalc_xorwow_offset_matrix - precalc_xorwow_matrix)
precalc_xorwow_matrix:
        /* <DEDUP_REMOVED lines=6400> */
	.type		precalc_xorwow_offset_matrix,@object
	.size		precalc_xorwow_offset_matrix,(.L_1 - precalc_xorwow_offset_matrix)
precalc_xorwow_offset_matrix:
        /* <DEDUP_REMOVED lines=6400> */
.L_1:


//--------------------- .nv.shared.reserved.0     --------------------------
	.section	.nv.shared.reserved.0,"aw",@nobits
	.weak		__nv_reservedSMEM_offset_0_alias
	.size		__nv_reservedSMEM_offset_0_alias, 0, 64
	.other		__nv_reservedSMEM_offset_0_alias,@"STO_CUDA_RESERVED_SHARED STV_DEFAULT"
__nv_reservedSMEM_offset_0_alias:
	.zero		0
	.zero		64


//--------------------- .nv.shared._Z24cluster_evolution_kernelPfS_jjj --------------------------
	.section	.nv.shared._Z24cluster_evolution_kernelPfS_jjj,"aw",@nobits
	.sectionflags	@""
	.align	4
.nv.shared._Z24cluster_evolution_kernelPfS_jjj:
	.zero		7176


//--------------------- .nv.constant0._Z31optimized_evolution_tensor_corePhPfS_jjffP17curandStateXORWOW --------------------------
	.section	.nv.constant0._Z31optimized_evolution_tensor_corePhPfS_jjffP17curandStateXORWOW,"a",@progbits
	.sectionflags	@""
	.align	4
.nv.constant0._Z31optimized_evolution_tensor_corePhPfS_jjffP17curandStateXORWOW:
	.zero		944


//--------------------- .nv.constant0._Z24convert_precision_kernelPKvPvjii --------------------------
	.section	.nv.constant0._Z24convert_precision_kernelPKvPvjii,"a",@progbits
	.sectionflags	@""
	.align	4
.nv.constant0._Z24convert_precision_kernelPKvPvjii:
	.zero		924


//--------------------- .nv.constant0._Z30knowledge_graph_similarity_fp8PKhPKjPfjjj --------------------------
	.section	.nv.constant0._Z30knowledge_graph_similarity_fp8PKhPKjPfjjj,"a",@progbits
	.sectionflags	@""
	.align	4
.nv.constant0._Z30knowledge_graph_similarity_fp8PKhPKjPfjjj:
	.zero		932


//--------------------- .nv.constant0._Z24cluster_evolution_kernelPfS_jjj --------------------------
	.section	.nv.constant0._Z24cluster_evolution_kernelPfS_jjj,"a",@progbits
	.sectionflags	@""
	.align	4
.nv.constant0._Z24cluster_evolution_kernelPfS_jjj:
	.zero		924


//--------------------- .nv.constant0._Z28tensor_core_fitness_eval_fp8PKhS0_Pfjjj --------------------------
	.section	.nv.constant0._Z28tensor_core_fitness_eval_fp8PKhS0_Pfjjj,"a",@progbits
	.sectionflags	@""
	.align	4
.nv.constant0._Z28tensor_core_fitness_eval_fp8PKhS0_Pfjjj:
	.zero		932


//--------------------- SYMBOLS --------------------------

	.type		.nv.reservedSmem.offset0,@object
	.size		.nv.reservedSmem.offset0,0x4
	.type		.nv.reservedSmem.cap,@object
	.size		.nv.reservedSmem.cap,0x4
